//
// Generated by NVIDIA NVVM Compiler
//
// Compiler Build ID: CL-36424714
// Cuda compilation tools, release 13.0, V13.0.88
// Based on NVVM 20.0.0
//

.version 9.0
.target sm_100
.address_size 64

	// .globl	_Z18h1mg_tnsr3d_kernelPdiPKdiS1_S1_S1_
// _ZZ18h1mg_tnsr3d_kernelPdiPKdiS1_S1_S1_E5work1 has been demoted
// _ZZ18h1mg_tnsr3d_kernelPdiPKdiS1_S1_S1_E5work2 has been demoted
// _ZZ19h1mg_do_fast_kernelPdS_PKdS1_iE5work1 has been demoted
// _ZZ19h1mg_do_fast_kernelPdS_PKdS1_iE5work2 has been demoted

.visible .entry _Z18h1mg_tnsr3d_kernelPdiPKdiS1_S1_S1_(
	.param .u64 .ptr .align 1 _Z18h1mg_tnsr3d_kernelPdiPKdiS1_S1_S1__param_0,
	.param .u32 _Z18h1mg_tnsr3d_kernelPdiPKdiS1_S1_S1__param_1,
	.param .u64 .ptr .align 1 _Z18h1mg_tnsr3d_kernelPdiPKdiS1_S1_S1__param_2,
	.param .u32 _Z18h1mg_tnsr3d_kernelPdiPKdiS1_S1_S1__param_3,
	.param .u64 .ptr .align 1 _Z18h1mg_tnsr3d_kernelPdiPKdiS1_S1_S1__param_4,
	.param .u64 .ptr .align 1 _Z18h1mg_tnsr3d_kernelPdiPKdiS1_S1_S1__param_5,
	.param .u64 .ptr .align 1 _Z18h1mg_tnsr3d_kernelPdiPKdiS1_S1_S1__param_6
)
{
	.reg .pred 	%p<41>;
	.reg .b32 	%r<244>;
	.reg .b64 	%rd<120>;
	.reg .b64 	%fd<295>;
	// demoted variable
	.shared .align 8 .b8 _ZZ18h1mg_tnsr3d_kernelPdiPKdiS1_S1_S1_E5work1[13824];
	// demoted variable
	.shared .align 8 .b8 _ZZ18h1mg_tnsr3d_kernelPdiPKdiS1_S1_S1_E5work2[13824];
	ld.param.u64 	%rd11, [_Z18h1mg_tnsr3d_kernelPdiPKdiS1_S1_S1__param_0];
	ld.param.u32 	%r88, [_Z18h1mg_tnsr3d_kernelPdiPKdiS1_S1_S1__param_1];
	ld.param.u64 	%rd12, [_Z18h1mg_tnsr3d_kernelPdiPKdiS1_S1_S1__param_2];
	ld.param.u32 	%r89, [_Z18h1mg_tnsr3d_kernelPdiPKdiS1_S1_S1__param_3];
	ld.param.u64 	%rd13, [_Z18h1mg_tnsr3d_kernelPdiPKdiS1_S1_S1__param_4];
	ld.param.u64 	%rd14, [_Z18h1mg_tnsr3d_kernelPdiPKdiS1_S1_S1__param_5];
	ld.param.u64 	%rd15, [_Z18h1mg_tnsr3d_kernelPdiPKdiS1_S1_S1__param_6];
	cvta.to.global.u64 	%rd1, %rd12;
	cvta.to.global.u64 	%rd2, %rd13;
	cvta.to.global.u64 	%rd3, %rd14;
	cvta.to.global.u64 	%rd4, %rd15;
	cvta.to.global.u64 	%rd5, %rd11;
	mov.u32 	%r1, %ctaid.x;
	mov.u32 	%r2, %tid.x;
	mov.u32 	%r3, %tid.y;
	setp.ge.s32 	%p1, %r3, %r89;
	@%p1 bra 	$L__BB0_14;
	mul.lo.s32 	%r4, %r89, %r1;
	add.s32 	%r5, %r89, -1;
	and.b32  	%r6, %r89, 7;
	add.s32 	%r7, %r6, -1;
	and.b32  	%r8, %r89, 3;
	and.b32  	%r9, %r89, -8;
	and.b32  	%r10, %r89, 1;
	mov.b32 	%r224, 0;
	mul.wide.s32 	%rd40, %r88, 8;
$L__BB0_2:
	setp.lt.u32 	%p2, %r5, 7;
	add.s32 	%r92, %r224, %r4;
	mad.lo.s32 	%r93, %r92, %r89, %r3;
	mul.lo.s32 	%r12, %r93, %r89;
	mov.b32 	%r227, 0;
	mov.f64 	%fd278, 0d0000000000000000;
	@%p2 bra 	$L__BB0_5;
	mov.b32 	%r225, 0;
	mov.f64 	%fd278, 0d0000000000000000;
$L__BB0_4:
	.pragma "nounroll";
	mad.lo.s32 	%r95, %r225, %r88, %r2;
	mul.wide.s32 	%rd16, %r95, 8;
	add.s64 	%rd17, %rd2, %rd16;
	ld.global.nc.f64 	%fd44, [%rd17];
	add.s32 	%r96, %r225, %r12;
	mul.wide.s32 	%rd18, %r96, 8;
	add.s64 	%rd19, %rd1, %rd18;
	ld.global.nc.f64 	%fd45, [%rd19];
	fma.rn.f64 	%fd46, %fd44, %fd45, %fd278;
	mul.wide.s32 	%rd20, %r88, 8;
	add.s64 	%rd21, %rd17, %rd20;
	ld.global.nc.f64 	%fd47, [%rd21];
	ld.global.nc.f64 	%fd48, [%rd19+8];
	fma.rn.f64 	%fd49, %fd47, %fd48, %fd46;
	add.s64 	%rd22, %rd21, %rd20;
	ld.global.nc.f64 	%fd50, [%rd22];
	ld.global.nc.f64 	%fd51, [%rd19+16];
	fma.rn.f64 	%fd52, %fd50, %fd51, %fd49;
	add.s64 	%rd23, %rd22, %rd20;
	ld.global.nc.f64 	%fd53, [%rd23];
	ld.global.nc.f64 	%fd54, [%rd19+24];
	fma.rn.f64 	%fd55, %fd53, %fd54, %fd52;
	add.s64 	%rd24, %rd23, %rd20;
	ld.global.nc.f64 	%fd56, [%rd24];
	ld.global.nc.f64 	%fd57, [%rd19+32];
	fma.rn.f64 	%fd58, %fd56, %fd57, %fd55;
	add.s64 	%rd25, %rd24, %rd20;
	ld.global.nc.f64 	%fd59, [%rd25];
	ld.global.nc.f64 	%fd60, [%rd19+40];
	fma.rn.f64 	%fd61, %fd59, %fd60, %fd58;
	add.s64 	%rd26, %rd25, %rd20;
	ld.global.nc.f64 	%fd62, [%rd26];
	ld.global.nc.f64 	%fd63, [%rd19+48];
	fma.rn.f64 	%fd64, %fd62, %fd63, %fd61;
	add.s64 	%rd27, %rd26, %rd20;
	ld.global.nc.f64 	%fd65, [%rd27];
	ld.global.nc.f64 	%fd66, [%rd19+56];
	fma.rn.f64 	%fd278, %fd65, %fd66, %fd64;
	add.s32 	%r225, %r225, 8;
	setp.ne.s32 	%p3, %r225, %r9;
	mov.u32 	%r227, %r9;
	@%p3 bra 	$L__BB0_4;
$L__BB0_5:
	setp.eq.s32 	%p4, %r6, 0;
	@%p4 bra 	$L__BB0_13;
	setp.lt.u32 	%p5, %r7, 3;
	@%p5 bra 	$L__BB0_8;
	mad.lo.s32 	%r97, %r227, %r88, %r2;
	mul.wide.s32 	%rd28, %r97, 8;
	add.s64 	%rd29, %rd2, %rd28;
	ld.global.nc.f64 	%fd68, [%rd29];
	add.s32 	%r98, %r227, %r12;
	mul.wide.s32 	%rd30, %r98, 8;
	add.s64 	%rd31, %rd1, %rd30;
	ld.global.nc.f64 	%fd69, [%rd31];
	fma.rn.f64 	%fd70, %fd68, %fd69, %fd278;
	mul.wide.s32 	%rd32, %r88, 8;
	add.s64 	%rd33, %rd29, %rd32;
	ld.global.nc.f64 	%fd71, [%rd33];
	ld.global.nc.f64 	%fd72, [%rd31+8];
	fma.rn.f64 	%fd73, %fd71, %fd72, %fd70;
	add.s64 	%rd34, %rd33, %rd32;
	ld.global.nc.f64 	%fd74, [%rd34];
	ld.global.nc.f64 	%fd75, [%rd31+16];
	fma.rn.f64 	%fd76, %fd74, %fd75, %fd73;
	add.s64 	%rd35, %rd34, %rd32;
	ld.global.nc.f64 	%fd77, [%rd35];
	ld.global.nc.f64 	%fd78, [%rd31+24];
	fma.rn.f64 	%fd278, %fd77, %fd78, %fd76;
	add.s32 	%r227, %r227, 4;
$L__BB0_8:
	setp.eq.s32 	%p6, %r8, 0;
	@%p6 bra 	$L__BB0_13;
	setp.eq.s32 	%p7, %r8, 1;
	@%p7 bra 	$L__BB0_11;
	mad.lo.s32 	%r99, %r227, %r88, %r2;
	mul.wide.s32 	%rd36, %r99, 8;
	add.s64 	%rd37, %rd2, %rd36;
	ld.global.nc.f64 	%fd80, [%rd37];
	add.s32 	%r100, %r227, %r12;
	mul.wide.s32 	%rd38, %r100, 8;
	add.s64 	%rd39, %rd1, %rd38;
	ld.global.nc.f64 	%fd81, [%rd39];
	fma.rn.f64 	%fd82, %fd80, %fd81, %fd278;
	add.s64 	%rd41, %rd37, %rd40;
	ld.global.nc.f64 	%fd83, [%rd41];
	ld.global.nc.f64 	%fd84, [%rd39+8];
	fma.rn.f64 	%fd278, %fd83, %fd84, %fd82;
	add.s32 	%r227, %r227, 2;
$L__BB0_11:
	setp.eq.s32 	%p8, %r10, 0;
	@%p8 bra 	$L__BB0_13;
	mad.lo.s32 	%r101, %r227, %r88, %r2;
	mul.wide.s32 	%rd42, %r101, 8;
	add.s64 	%rd43, %rd2, %rd42;
	ld.global.nc.f64 	%fd85, [%rd43];
	add.s32 	%r102, %r227, %r12;
	mul.wide.s32 	%rd44, %r102, 8;
	add.s64 	%rd45, %rd1, %rd44;
	ld.global.nc.f64 	%fd86, [%rd45];
	fma.rn.f64 	%fd278, %fd85, %fd86, %fd278;
$L__BB0_13:
	mad.lo.s32 	%r103, %r224, %r89, %r3;
	mad.lo.s32 	%r104, %r103, %r88, %r2;
	shl.b32 	%r105, %r104, 3;
	mov.u32 	%r106, _ZZ18h1mg_tnsr3d_kernelPdiPKdiS1_S1_S1_E5work1;
	add.s32 	%r107, %r106, %r105;
	st.shared.f64 	[%r107], %fd278;
	add.s32 	%r224, %r224, 1;
	setp.ne.s32 	%p9, %r224, %r89;
	@%p9 bra 	$L__BB0_2;
$L__BB0_14:
	bar.sync 	0;
	setp.lt.s32 	%p10, %r89, 1;
	@%p10 bra 	$L__BB0_30;
	mad.lo.s32 	%r21, %r88, %r3, %r2;
	mul.lo.s32 	%r22, %r88, %r88;
	mul.lo.s32 	%r23, %r89, %r3;
	and.b32  	%r24, %r89, 15;
	add.s32 	%r25, %r24, -1;
	and.b32  	%r26, %r89, 7;
	add.s32 	%r27, %r26, -1;
	and.b32  	%r28, %r89, 2147483632;
	and.b32  	%r29, %r89, 3;
	mov.b32 	%r229, 0;
	cvt.u64.u32 	%rd65, %r23;
$L__BB0_16:
	setp.lt.u32 	%p11, %r89, 16;
	mad.lo.s32 	%r110, %r22, %r229, %r21;
	shl.b32 	%r111, %r110, 3;
	mov.u32 	%r112, _ZZ18h1mg_tnsr3d_kernelPdiPKdiS1_S1_S1_E5work2;
	add.s32 	%r31, %r112, %r111;
	mov.b64 	%rd46, 0;
	st.shared.u64 	[%r31], %rd46;
	mul.lo.s32 	%r113, %r229, %r88;
	mad.lo.s32 	%r32, %r113, %r89, %r2;
	mov.b32 	%r232, 0;
	mov.f64 	%fd286, 0d0000000000000000;
	@%p11 bra 	$L__BB0_19;
	mov.b32 	%r230, 0;
	mov.f64 	%fd286, 0d0000000000000000;
$L__BB0_18:
	.pragma "nounroll";
	mad.lo.s32 	%r115, %r230, %r88, %r32;
	shl.b32 	%r116, %r115, 3;
	mov.u32 	%r117, _ZZ18h1mg_tnsr3d_kernelPdiPKdiS1_S1_S1_E5work1;
	add.s32 	%r118, %r117, %r116;
	ld.shared.f64 	%fd90, [%r118];
	add.s32 	%r119, %r230, %r23;
	mul.wide.u32 	%rd47, %r119, 8;
	add.s64 	%rd48, %rd3, %rd47;
	ld.global.nc.f64 	%fd91, [%rd48];
	fma.rn.f64 	%fd92, %fd90, %fd91, %fd286;
	shl.b32 	%r120, %r88, 3;
	add.s32 	%r121, %r118, %r120;
	ld.shared.f64 	%fd93, [%r121];
	ld.global.nc.f64 	%fd94, [%rd48+8];
	fma.rn.f64 	%fd95, %fd93, %fd94, %fd92;
	add.s32 	%r122, %r121, %r120;
	ld.shared.f64 	%fd96, [%r122];
	ld.global.nc.f64 	%fd97, [%rd48+16];
	fma.rn.f64 	%fd98, %fd96, %fd97, %fd95;
	add.s32 	%r123, %r122, %r120;
	ld.shared.f64 	%fd99, [%r123];
	ld.global.nc.f64 	%fd100, [%rd48+24];
	fma.rn.f64 	%fd101, %fd99, %fd100, %fd98;
	add.s32 	%r124, %r123, %r120;
	ld.shared.f64 	%fd102, [%r124];
	ld.global.nc.f64 	%fd103, [%rd48+32];
	fma.rn.f64 	%fd104, %fd102, %fd103, %fd101;
	add.s32 	%r125, %r124, %r120;
	ld.shared.f64 	%fd105, [%r125];
	ld.global.nc.f64 	%fd106, [%rd48+40];
	fma.rn.f64 	%fd107, %fd105, %fd106, %fd104;
	add.s32 	%r126, %r125, %r120;
	ld.shared.f64 	%fd108, [%r126];
	ld.global.nc.f64 	%fd109, [%rd48+48];
	fma.rn.f64 	%fd110, %fd108, %fd109, %fd107;
	add.s32 	%r127, %r126, %r120;
	ld.shared.f64 	%fd111, [%r127];
	ld.global.nc.f64 	%fd112, [%rd48+56];
	fma.rn.f64 	%fd113, %fd111, %fd112, %fd110;
	add.s32 	%r128, %r127, %r120;
	ld.shared.f64 	%fd114, [%r128];
	ld.global.nc.f64 	%fd115, [%rd48+64];
	fma.rn.f64 	%fd116, %fd114, %fd115, %fd113;
	add.s32 	%r129, %r128, %r120;
	ld.shared.f64 	%fd117, [%r129];
	ld.global.nc.f64 	%fd118, [%rd48+72];
	fma.rn.f64 	%fd119, %fd117, %fd118, %fd116;
	add.s32 	%r130, %r129, %r120;
	ld.shared.f64 	%fd120, [%r130];
	ld.global.nc.f64 	%fd121, [%rd48+80];
	fma.rn.f64 	%fd122, %fd120, %fd121, %fd119;
	add.s32 	%r131, %r130, %r120;
	ld.shared.f64 	%fd123, [%r131];
	ld.global.nc.f64 	%fd124, [%rd48+88];
	fma.rn.f64 	%fd125, %fd123, %fd124, %fd122;
	add.s32 	%r132, %r131, %r120;
	ld.shared.f64 	%fd126, [%r132];
	ld.global.nc.f64 	%fd127, [%rd48+96];
	fma.rn.f64 	%fd128, %fd126, %fd127, %fd125;
	add.s32 	%r133, %r132, %r120;
	ld.shared.f64 	%fd129, [%r133];
	ld.global.nc.f64 	%fd130, [%rd48+104];
	fma.rn.f64 	%fd131, %fd129, %fd130, %fd128;
	add.s32 	%r134, %r133, %r120;
	ld.shared.f64 	%fd132, [%r134];
	ld.global.nc.f64 	%fd133, [%rd48+112];
	fma.rn.f64 	%fd134, %fd132, %fd133, %fd131;
	add.s32 	%r135, %r134, %r120;
	ld.shared.f64 	%fd135, [%r135];
	ld.global.nc.f64 	%fd136, [%rd48+120];
	fma.rn.f64 	%fd286, %fd135, %fd136, %fd134;
	add.s32 	%r230, %r230, 16;
	setp.ne.s32 	%p12, %r230, %r28;
	mov.u32 	%r232, %r28;
	@%p12 bra 	$L__BB0_18;
$L__BB0_19:
	setp.eq.s32 	%p13, %r24, 0;
	@%p13 bra 	$L__BB0_29;
	setp.lt.u32 	%p14, %r25, 7;
	@%p14 bra 	$L__BB0_22;
	mad.lo.s32 	%r136, %r232, %r88, %r32;
	shl.b32 	%r137, %r136, 3;
	mov.u32 	%r138, _ZZ18h1mg_tnsr3d_kernelPdiPKdiS1_S1_S1_E5work1;
	add.s32 	%r139, %r138, %r137;
	ld.shared.f64 	%fd138, [%r139];
	add.s32 	%r140, %r232, %r23;
	mul.wide.u32 	%rd49, %r140, 8;
	add.s64 	%rd50, %rd3, %rd49;
	ld.global.nc.f64 	%fd139, [%rd50];
	fma.rn.f64 	%fd140, %fd138, %fd139, %fd286;
	shl.b32 	%r141, %r88, 3;
	add.s32 	%r142, %r139, %r141;
	ld.shared.f64 	%fd141, [%r142];
	cvt.u64.u32 	%rd52, %r232;
	add.s64 	%rd53, %rd52, %rd65;
	shl.b64 	%rd54, %rd53, 3;
	add.s64 	%rd55, %rd3, %rd54;
	ld.global.nc.f64 	%fd142, [%rd55+8];
	fma.rn.f64 	%fd143, %fd141, %fd142, %fd140;
	add.s32 	%r143, %r142, %r141;
	ld.shared.f64 	%fd144, [%r143];
	ld.global.nc.f64 	%fd145, [%rd55+16];
	fma.rn.f64 	%fd146, %fd144, %fd145, %fd143;
	add.s32 	%r144, %r143, %r141;
	ld.shared.f64 	%fd147, [%r144];
	ld.global.nc.f64 	%fd148, [%rd55+24];
	fma.rn.f64 	%fd149, %fd147, %fd148, %fd146;
	add.s32 	%r145, %r144, %r141;
	ld.shared.f64 	%fd150, [%r145];
	ld.global.nc.f64 	%fd151, [%rd55+32];
	fma.rn.f64 	%fd152, %fd150, %fd151, %fd149;
	add.s32 	%r146, %r145, %r141;
	ld.shared.f64 	%fd153, [%r146];
	ld.global.nc.f64 	%fd154, [%rd55+40];
	fma.rn.f64 	%fd155, %fd153, %fd154, %fd152;
	add.s32 	%r147, %r146, %r141;
	ld.shared.f64 	%fd156, [%r147];
	ld.global.nc.f64 	%fd157, [%rd55+48];
	fma.rn.f64 	%fd158, %fd156, %fd157, %fd155;
	add.s32 	%r148, %r147, %r141;
	ld.shared.f64 	%fd159, [%r148];
	ld.global.nc.f64 	%fd160, [%rd55+56];
	fma.rn.f64 	%fd286, %fd159, %fd160, %fd158;
	add.s32 	%r232, %r232, 8;
$L__BB0_22:
	setp.eq.s32 	%p15, %r26, 0;
	@%p15 bra 	$L__BB0_29;
	setp.lt.u32 	%p16, %r27, 3;
	@%p16 bra 	$L__BB0_25;
	mad.lo.s32 	%r149, %r232, %r88, %r32;
	shl.b32 	%r150, %r149, 3;
	mov.u32 	%r151, _ZZ18h1mg_tnsr3d_kernelPdiPKdiS1_S1_S1_E5work1;
	add.s32 	%r152, %r151, %r150;
	ld.shared.f64 	%fd162, [%r152];
	add.s32 	%r153, %r232, %r23;
	mul.wide.u32 	%rd56, %r153, 8;
	add.s64 	%rd57, %rd3, %rd56;
	ld.global.nc.f64 	%fd163, [%rd57];
	fma.rn.f64 	%fd164, %fd162, %fd163, %fd286;
	shl.b32 	%r154, %r88, 3;
	add.s32 	%r155, %r152, %r154;
	ld.shared.f64 	%fd165, [%r155];
	cvt.u64.u32 	%rd59, %r232;
	add.s64 	%rd60, %rd59, %rd65;
	shl.b64 	%rd61, %rd60, 3;
	add.s64 	%rd62, %rd3, %rd61;
	ld.global.nc.f64 	%fd166, [%rd62+8];
	fma.rn.f64 	%fd167, %fd165, %fd166, %fd164;
	add.s32 	%r156, %r155, %r154;
	ld.shared.f64 	%fd168, [%r156];
	ld.global.nc.f64 	%fd169, [%rd62+16];
	fma.rn.f64 	%fd170, %fd168, %fd169, %fd167;
	add.s32 	%r157, %r156, %r154;
	ld.shared.f64 	%fd171, [%r157];
	ld.global.nc.f64 	%fd172, [%rd62+24];
	fma.rn.f64 	%fd286, %fd171, %fd172, %fd170;
	add.s32 	%r232, %r232, 4;
$L__BB0_25:
	setp.eq.s32 	%p17, %r29, 0;
	@%p17 bra 	$L__BB0_29;
	setp.eq.s32 	%p18, %r29, 1;
	mad.lo.s32 	%r158, %r232, %r88, %r32;
	shl.b32 	%r159, %r158, 3;
	mov.u32 	%r160, _ZZ18h1mg_tnsr3d_kernelPdiPKdiS1_S1_S1_E5work1;
	add.s32 	%r40, %r160, %r159;
	ld.shared.f64 	%fd173, [%r40];
	add.s32 	%r161, %r232, %r23;
	mul.wide.u32 	%rd63, %r161, 8;
	add.s64 	%rd64, %rd3, %rd63;
	ld.global.nc.f64 	%fd174, [%rd64];
	fma.rn.f64 	%fd286, %fd173, %fd174, %fd286;
	@%p18 bra 	$L__BB0_29;
	setp.eq.s32 	%p19, %r29, 2;
	shl.b32 	%r41, %r88, 3;
	add.s32 	%r42, %r40, %r41;
	ld.shared.f64 	%fd175, [%r42];
	cvt.u64.u32 	%rd66, %r232;
	add.s64 	%rd67, %rd66, %rd65;
	shl.b64 	%rd68, %rd67, 3;
	add.s64 	%rd6, %rd3, %rd68;
	ld.global.nc.f64 	%fd176, [%rd6+8];
	fma.rn.f64 	%fd286, %fd175, %fd176, %fd286;
	@%p19 bra 	$L__BB0_29;
	add.s32 	%r162, %r42, %r41;
	ld.shared.f64 	%fd177, [%r162];
	ld.global.nc.f64 	%fd178, [%rd6+16];
	fma.rn.f64 	%fd286, %fd177, %fd178, %fd286;
$L__BB0_29:
	st.shared.f64 	[%r31], %fd286;
	add.s32 	%r229, %r229, 1;
	setp.ne.s32 	%p20, %r229, %r89;
	@%p20 bra 	$L__BB0_16;
$L__BB0_30:
	bar.sync 	0;
	setp.lt.s32 	%p21, %r88, 1;
	@%p21 bra 	$L__BB0_58;
	setp.lt.s32 	%p22, %r89, 1;
	mad.lo.s32 	%r44, %r88, %r3, %r2;
	mul.lo.s32 	%r45, %r88, %r1;
	mul.lo.s32 	%r46, %r88, %r88;
	@%p22 bra 	$L__BB0_47;
	and.b32  	%r47, %r89, 15;
	and.b32  	%r48, %r89, 7;
	and.b32  	%r49, %r89, 2147483632;
	and.b32  	%r50, %r89, 3;
	neg.s32 	%r51, %r49;
	shl.b32 	%r176, %r44, 3;
	mov.u32 	%r177, _ZZ18h1mg_tnsr3d_kernelPdiPKdiS1_S1_S1_E5work2;
	add.s32 	%r52, %r177, %r176;
	shl.b32 	%r53, %r46, 7;
	mul.lo.s32 	%r54, %r46, 112;
	mul.lo.s32 	%r55, %r46, 104;
	mul.lo.s32 	%r56, %r46, 96;
	mul.lo.s32 	%r57, %r46, 88;
	mul.lo.s32 	%r58, %r46, 80;
	mul.lo.s32 	%r59, %r46, 72;
	shl.b32 	%r60, %r46, 6;
	mul.lo.s32 	%r61, %r46, 56;
	shl.b32 	%r62, %r46, 4;
	shl.b32 	%r63, %r46, 3;
	mov.b32 	%r234, 0;
$L__BB0_33:
	setp.lt.u32 	%p31, %r89, 16;
	mul.lo.s32 	%r65, %r234, %r89;
	mov.b32 	%r238, 0;
	mov.f64 	%fd294, 0d0000000000000000;
	@%p31 bra 	$L__BB0_36;
	mul.wide.u32 	%rd95, %r65, 8;
	add.s64 	%rd96, %rd4, %rd95;
	add.s64 	%rd119, %rd96, 64;
	mov.f64 	%fd294, 0d0000000000000000;
	mov.u32 	%r235, %r52;
	mov.u32 	%r236, %r51;
$L__BB0_35:
	.pragma "nounroll";
	ld.shared.f64 	%fd182, [%r235];
	ld.global.nc.f64 	%fd183, [%rd119+-64];
	fma.rn.f64 	%fd184, %fd182, %fd183, %fd294;
	add.s32 	%r179, %r235, %r63;
	ld.shared.f64 	%fd185, [%r179];
	ld.global.nc.f64 	%fd186, [%rd119+-56];
	fma.rn.f64 	%fd187, %fd185, %fd186, %fd184;
	add.s32 	%r180, %r235, %r62;
	ld.shared.f64 	%fd188, [%r180];
	ld.global.nc.f64 	%fd189, [%rd119+-48];
	fma.rn.f64 	%fd190, %fd188, %fd189, %fd187;
	mad.lo.s32 	%r181, %r46, 24, %r235;
	ld.shared.f64 	%fd191, [%r181];
	ld.global.nc.f64 	%fd192, [%rd119+-40];
	fma.rn.f64 	%fd193, %fd191, %fd192, %fd190;
	shl.b32 	%r182, %r46, 5;
	add.s32 	%r183, %r235, %r182;
	ld.shared.f64 	%fd194, [%r183];
	ld.global.nc.f64 	%fd195, [%rd119+-32];
	fma.rn.f64 	%fd196, %fd194, %fd195, %fd193;
	mad.lo.s32 	%r184, %r46, 40, %r235;
	ld.shared.f64 	%fd197, [%r184];
	ld.global.nc.f64 	%fd198, [%rd119+-24];
	fma.rn.f64 	%fd199, %fd197, %fd198, %fd196;
	mad.lo.s32 	%r185, %r46, 48, %r235;
	ld.shared.f64 	%fd200, [%r185];
	ld.global.nc.f64 	%fd201, [%rd119+-16];
	fma.rn.f64 	%fd202, %fd200, %fd201, %fd199;
	add.s32 	%r186, %r235, %r61;
	ld.shared.f64 	%fd203, [%r186];
	ld.global.nc.f64 	%fd204, [%rd119+-8];
	fma.rn.f64 	%fd205, %fd203, %fd204, %fd202;
	add.s32 	%r187, %r235, %r60;
	ld.shared.f64 	%fd206, [%r187];
	ld.global.nc.f64 	%fd207, [%rd119];
	fma.rn.f64 	%fd208, %fd206, %fd207, %fd205;
	add.s32 	%r188, %r235, %r59;
	ld.shared.f64 	%fd209, [%r188];
	ld.global.nc.f64 	%fd210, [%rd119+8];
	fma.rn.f64 	%fd211, %fd209, %fd210, %fd208;
	add.s32 	%r189, %r235, %r58;
	ld.shared.f64 	%fd212, [%r189];
	ld.global.nc.f64 	%fd213, [%rd119+16];
	fma.rn.f64 	%fd214, %fd212, %fd213, %fd211;
	add.s32 	%r190, %r235, %r57;
	ld.shared.f64 	%fd215, [%r190];
	ld.global.nc.f64 	%fd216, [%rd119+24];
	fma.rn.f64 	%fd217, %fd215, %fd216, %fd214;
	add.s32 	%r191, %r235, %r56;
	ld.shared.f64 	%fd218, [%r191];
	ld.global.nc.f64 	%fd219, [%rd119+32];
	fma.rn.f64 	%fd220, %fd218, %fd219, %fd217;
	add.s32 	%r192, %r235, %r55;
	ld.shared.f64 	%fd221, [%r192];
	ld.global.nc.f64 	%fd222, [%rd119+40];
	fma.rn.f64 	%fd223, %fd221, %fd222, %fd220;
	add.s32 	%r193, %r235, %r54;
	ld.shared.f64 	%fd224, [%r193];
	ld.global.nc.f64 	%fd225, [%rd119+48];
	fma.rn.f64 	%fd226, %fd224, %fd225, %fd223;
	mad.lo.s32 	%r194, %r46, 120, %r235;
	ld.shared.f64 	%fd227, [%r194];
	ld.global.nc.f64 	%fd228, [%rd119+56];
	fma.rn.f64 	%fd294, %fd227, %fd228, %fd226;
	add.s32 	%r236, %r236, 16;
	add.s32 	%r235, %r235, %r53;
	add.s64 	%rd119, %rd119, 128;
	setp.ne.s32 	%p32, %r236, 0;
	mov.u32 	%r238, %r49;
	@%p32 bra 	$L__BB0_35;
$L__BB0_36:
	setp.eq.s32 	%p33, %r47, 0;
	@%p33 bra 	$L__BB0_46;
	add.s32 	%r195, %r47, -1;
	setp.lt.u32 	%p34, %r195, 7;
	@%p34 bra 	$L__BB0_39;
	mad.lo.s32 	%r196, %r46, %r238, %r44;
	shl.b32 	%r197, %r196, 3;
	mov.u32 	%r198, _ZZ18h1mg_tnsr3d_kernelPdiPKdiS1_S1_S1_E5work2;
	add.s32 	%r199, %r198, %r197;
	ld.shared.f64 	%fd230, [%r199];
	add.s32 	%r200, %r238, %r65;
	mul.wide.u32 	%rd97, %r200, 8;
	add.s64 	%rd98, %rd4, %rd97;
	ld.global.nc.f64 	%fd231, [%rd98];
	fma.rn.f64 	%fd232, %fd230, %fd231, %fd294;
	add.s32 	%r201, %r199, %r63;
	ld.shared.f64 	%fd233, [%r201];
	cvt.u64.u32 	%rd99, %r65;
	cvt.u64.u32 	%rd100, %r238;
	add.s64 	%rd101, %rd100, %rd99;
	shl.b64 	%rd102, %rd101, 3;
	add.s64 	%rd103, %rd4, %rd102;
	ld.global.nc.f64 	%fd234, [%rd103+8];
	fma.rn.f64 	%fd235, %fd233, %fd234, %fd232;
	add.s32 	%r202, %r201, %r63;
	ld.shared.f64 	%fd236, [%r202];
	ld.global.nc.f64 	%fd237, [%rd103+16];
	fma.rn.f64 	%fd238, %fd236, %fd237, %fd235;
	add.s32 	%r203, %r202, %r63;
	ld.shared.f64 	%fd239, [%r203];
	ld.global.nc.f64 	%fd240, [%rd103+24];
	fma.rn.f64 	%fd241, %fd239, %fd240, %fd238;
	add.s32 	%r204, %r203, %r63;
	ld.shared.f64 	%fd242, [%r204];
	ld.global.nc.f64 	%fd243, [%rd103+32];
	fma.rn.f64 	%fd244, %fd242, %fd243, %fd241;
	add.s32 	%r205, %r204, %r63;
	ld.shared.f64 	%fd245, [%r205];
	ld.global.nc.f64 	%fd246, [%rd103+40];
	fma.rn.f64 	%fd247, %fd245, %fd246, %fd244;
	add.s32 	%r206, %r205, %r63;
	ld.shared.f64 	%fd248, [%r206];
	ld.global.nc.f64 	%fd249, [%rd103+48];
	fma.rn.f64 	%fd250, %fd248, %fd249, %fd247;
	add.s32 	%r207, %r206, %r63;
	ld.shared.f64 	%fd251, [%r207];
	ld.global.nc.f64 	%fd252, [%rd103+56];
	fma.rn.f64 	%fd294, %fd251, %fd252, %fd250;
	add.s32 	%r238, %r238, 8;
$L__BB0_39:
	setp.eq.s32 	%p35, %r48, 0;
	@%p35 bra 	$L__BB0_46;
	add.s32 	%r208, %r48, -1;
	setp.lt.u32 	%p36, %r208, 3;
	@%p36 bra 	$L__BB0_42;
	mad.lo.s32 	%r209, %r46, %r238, %r44;
	shl.b32 	%r210, %r209, 3;
	mov.u32 	%r211, _ZZ18h1mg_tnsr3d_kernelPdiPKdiS1_S1_S1_E5work2;
	add.s32 	%r212, %r211, %r210;
	ld.shared.f64 	%fd254, [%r212];
	add.s32 	%r213, %r238, %r65;
	mul.wide.u32 	%rd104, %r213, 8;
	add.s64 	%rd105, %rd4, %rd104;
	ld.global.nc.f64 	%fd255, [%rd105];
	fma.rn.f64 	%fd256, %fd254, %fd255, %fd294;
	add.s32 	%r214, %r212, %r63;
	ld.shared.f64 	%fd257, [%r214];
	cvt.u64.u32 	%rd106, %r65;
	cvt.u64.u32 	%rd107, %r238;
	add.s64 	%rd108, %rd107, %rd106;
	shl.b64 	%rd109, %rd108, 3;
	add.s64 	%rd110, %rd4, %rd109;
	ld.global.nc.f64 	%fd258, [%rd110+8];
	fma.rn.f64 	%fd259, %fd257, %fd258, %fd256;
	add.s32 	%r215, %r214, %r63;
	ld.shared.f64 	%fd260, [%r215];
	ld.global.nc.f64 	%fd261, [%rd110+16];
	fma.rn.f64 	%fd262, %fd260, %fd261, %fd259;
	add.s32 	%r216, %r215, %r63;
	ld.shared.f64 	%fd263, [%r216];
	ld.global.nc.f64 	%fd264, [%rd110+24];
	fma.rn.f64 	%fd294, %fd263, %fd264, %fd262;
	add.s32 	%r238, %r238, 4;
$L__BB0_42:
	setp.eq.s32 	%p37, %r50, 0;
	@%p37 bra 	$L__BB0_46;
	setp.eq.s32 	%p38, %r50, 1;
	mad.lo.s32 	%r217, %r46, %r238, %r44;
	shl.b32 	%r218, %r217, 3;
	mov.u32 	%r219, _ZZ18h1mg_tnsr3d_kernelPdiPKdiS1_S1_S1_E5work2;
	add.s32 	%r75, %r219, %r218;
	ld.shared.f64 	%fd265, [%r75];
	add.s32 	%r220, %r238, %r65;
	mul.wide.u32 	%rd111, %r220, 8;
	add.s64 	%rd112, %rd4, %rd111;
	ld.global.nc.f64 	%fd266, [%rd112];
	fma.rn.f64 	%fd294, %fd265, %fd266, %fd294;
	@%p38 bra 	$L__BB0_46;
	setp.eq.s32 	%p39, %r50, 2;
	add.s32 	%r76, %r75, %r63;
	ld.shared.f64 	%fd267, [%r76];
	cvt.u64.u32 	%rd113, %r65;
	cvt.u64.u32 	%rd114, %r238;
	add.s64 	%rd115, %rd114, %rd113;
	shl.b64 	%rd116, %rd115, 3;
	add.s64 	%rd10, %rd4, %rd116;
	ld.global.nc.f64 	%fd268, [%rd10+8];
	fma.rn.f64 	%fd294, %fd267, %fd268, %fd294;
	@%p39 bra 	$L__BB0_46;
	add.s32 	%r221, %r76, %r63;
	ld.shared.f64 	%fd269, [%r221];
	ld.global.nc.f64 	%fd270, [%rd10+16];
	fma.rn.f64 	%fd294, %fd269, %fd270, %fd294;
$L__BB0_46:
	add.s32 	%r222, %r234, %r45;
	mad.lo.s32 	%r223, %r46, %r222, %r44;
	mul.wide.s32 	%rd117, %r223, 8;
	add.s64 	%rd118, %rd5, %rd117;
	st.global.f64 	[%rd118], %fd294;
	add.s32 	%r234, %r234, 1;
	setp.eq.s32 	%p40, %r234, %r88;
	@%p40 bra 	$L__BB0_58;
	bra.uni 	$L__BB0_33;
$L__BB0_47:
	add.s32 	%r164, %r88, -1;
	and.b32  	%r78, %r88, 7;
	setp.lt.u32 	%p23, %r164, 7;
	mov.b32 	%r242, 0;
	@%p23 bra 	$L__BB0_50;
	and.b32  	%r242, %r88, 2147483640;
	mov.b32 	%r240, 0;
	mul.wide.s32 	%rd72, %r46, 8;
$L__BB0_49:
	.pragma "nounroll";
	add.s32 	%r166, %r240, %r45;
	mad.lo.s32 	%r167, %r46, %r166, %r44;
	mul.wide.s32 	%rd69, %r167, 8;
	add.s64 	%rd70, %rd5, %rd69;
	mov.b64 	%rd71, 0;
	st.global.u64 	[%rd70], %rd71;
	add.s64 	%rd73, %rd70, %rd72;
	st.global.u64 	[%rd73], %rd71;
	add.s64 	%rd74, %rd73, %rd72;
	st.global.u64 	[%rd74], %rd71;
	add.s64 	%rd75, %rd74, %rd72;
	st.global.u64 	[%rd75], %rd71;
	add.s64 	%rd76, %rd75, %rd72;
	st.global.u64 	[%rd76], %rd71;
	add.s64 	%rd77, %rd76, %rd72;
	st.global.u64 	[%rd77], %rd71;
	add.s64 	%rd78, %rd77, %rd72;
	st.global.u64 	[%rd78], %rd71;
	add.s64 	%rd79, %rd78, %rd72;
	st.global.u64 	[%rd79], %rd71;
	add.s32 	%r240, %r240, 8;
	setp.ne.s32 	%p24, %r240, %r242;
	@%p24 bra 	$L__BB0_49;
$L__BB0_50:
	setp.eq.s32 	%p25, %r78, 0;
	@%p25 bra 	$L__BB0_58;
	and.b32  	%r83, %r88, 3;
	setp.lt.u32 	%p26, %r78, 4;
	@%p26 bra 	$L__BB0_53;
	add.s32 	%r168, %r242, %r45;
	mad.lo.s32 	%r169, %r46, %r168, %r44;
	mul.wide.s32 	%rd80, %r169, 8;
	add.s64 	%rd81, %rd5, %rd80;
	mov.b64 	%rd82, 0;
	st.global.u64 	[%rd81], %rd82;
	mul.wide.s32 	%rd83, %r46, 8;
	add.s64 	%rd84, %rd81, %rd83;
	st.global.u64 	[%rd84], %rd82;
	add.s64 	%rd85, %rd84, %rd83;
	st.global.u64 	[%rd85], %rd82;
	add.s64 	%rd86, %rd85, %rd83;
	st.global.u64 	[%rd86], %rd82;
	add.s32 	%r242, %r242, 4;
$L__BB0_53:
	setp.eq.s32 	%p27, %r83, 0;
	@%p27 bra 	$L__BB0_58;
	setp.eq.s32 	%p28, %r83, 1;
	@%p28 bra 	$L__BB0_56;
	add.s32 	%r170, %r242, %r45;
	mad.lo.s32 	%r171, %r46, %r170, %r44;
	mul.wide.s32 	%rd87, %r171, 8;
	add.s64 	%rd88, %rd5, %rd87;
	mov.b64 	%rd89, 0;
	st.global.u64 	[%rd88], %rd89;
	mul.wide.s32 	%rd90, %r46, 8;
	add.s64 	%rd91, %rd88, %rd90;
	st.global.u64 	[%rd91], %rd89;
	add.s32 	%r242, %r242, 2;
$L__BB0_56:
	and.b32  	%r172, %r88, 1;
	setp.eq.b32 	%p29, %r172, 1;
	not.pred 	%p30, %p29;
	@%p30 bra 	$L__BB0_58;
	add.s32 	%r173, %r242, %r45;
	mad.lo.s32 	%r174, %r46, %r173, %r44;
	mul.wide.s32 	%rd92, %r174, 8;
	add.s64 	%rd93, %rd5, %rd92;
	mov.b64 	%rd94, 0;
	st.global.u64 	[%rd93], %rd94;
$L__BB0_58:
	ret;

}
	// .globl	_Z19h1mg_do_fast_kernelPdS_PKdS1_i
.visible .entry _Z19h1mg_do_fast_kernelPdS_PKdS1_i(
	.param .u64 .ptr .align 1 _Z19h1mg_do_fast_kernelPdS_PKdS1_i_param_0,
	.param .u64 .ptr .align 1 _Z19h1mg_do_fast_kernelPdS_PKdS1_i_param_1,
	.param .u64 .ptr .align 1 _Z19h1mg_do_fast_kernelPdS_PKdS1_i_param_2,
	.param .u64 .ptr .align 1 _Z19h1mg_do_fast_kernelPdS_PKdS1_i_param_3,
	.param .u32 _Z19h1mg_do_fast_kernelPdS_PKdS1_i_param_4
)
{
	.reg .pred 	%p<71>;
	.reg .b32 	%r<470>;
	.reg .b64 	%rd<159>;
	.reg .b64 	%fd<634>;
	// demoted variable
	.shared .align 8 .b8 _ZZ19h1mg_do_fast_kernelPdS_PKdS1_iE5work1[13824];
	// demoted variable
	.shared .align 8 .b8 _ZZ19h1mg_do_fast_kernelPdS_PKdS1_iE5work2[13824];
	ld.param.u64 	%rd11, [_Z19h1mg_do_fast_kernelPdS_PKdS1_i_param_0];
	ld.param.u64 	%rd12, [_Z19h1mg_do_fast_kernelPdS_PKdS1_i_param_1];
	ld.param.u64 	%rd13, [_Z19h1mg_do_fast_kernelPdS_PKdS1_i_param_2];
	ld.param.u64 	%rd14, [_Z19h1mg_do_fast_kernelPdS_PKdS1_i_param_3];
	ld.param.u32 	%r167, [_Z19h1mg_do_fast_kernelPdS_PKdS1_i_param_4];
	cvta.to.global.u64 	%rd1, %rd14;
	cvta.to.global.u64 	%rd2, %rd12;
	cvta.to.global.u64 	%rd3, %rd13;
	cvta.to.global.u64 	%rd4, %rd11;
	mov.u32 	%r168, %ctaid.x;
	mov.u32 	%r1, %tid.x;
	mov.u32 	%r2, %tid.y;
	mul.lo.s32 	%r3, %r167, %r167;
	mul.lo.s32 	%r169, %r167, %r168;
	mul.lo.s32 	%r4, %r169, %r3;
	mul.lo.s32 	%r5, %r168, 6;
	mul.lo.s32 	%r6, %r5, %r3;
	setp.lt.s32 	%p1, %r167, 1;
	@%p1 bra 	$L__BB1_14;
	mul.lo.s32 	%r171, %r167, %r2;
	add.s32 	%r7, %r171, %r1;
	add.s32 	%r172, %r3, %r1;
	add.s32 	%r8, %r172, %r6;
	add.s32 	%r9, %r4, %r171;
	add.s32 	%r10, %r167, -1;
	and.b32  	%r11, %r167, 7;
	add.s32 	%r12, %r11, -1;
	and.b32  	%r13, %r167, 3;
	and.b32  	%r14, %r167, 2147483640;
	and.b32  	%r15, %r167, 1;
	mov.b32 	%r434, 0;
	mul.wide.u32 	%rd39, %r167, 8;
$L__BB1_2:
	setp.lt.u32 	%p2, %r10, 7;
	mul.lo.s32 	%r174, %r434, %r3;
	add.s32 	%r17, %r7, %r174;
	add.s32 	%r18, %r9, %r174;
	mov.b32 	%r437, 0;
	mov.f64 	%fd593, 0d0000000000000000;
	@%p2 bra 	$L__BB1_5;
	mov.b32 	%r435, 0;
	mov.f64 	%fd593, 0d0000000000000000;
$L__BB1_4:
	.pragma "nounroll";
	mad.lo.s32 	%r176, %r435, %r167, %r8;
	mul.wide.s32 	%rd15, %r176, 8;
	add.s64 	%rd16, %rd3, %rd15;
	ld.global.nc.f64 	%fd84, [%rd16];
	add.s32 	%r177, %r18, %r435;
	mul.wide.s32 	%rd17, %r177, 8;
	add.s64 	%rd18, %rd2, %rd17;
	ld.global.f64 	%fd85, [%rd18];
	fma.rn.f64 	%fd86, %fd84, %fd85, %fd593;
	mul.wide.u32 	%rd19, %r167, 8;
	add.s64 	%rd20, %rd16, %rd19;
	ld.global.nc.f64 	%fd87, [%rd20];
	ld.global.f64 	%fd88, [%rd18+8];
	fma.rn.f64 	%fd89, %fd87, %fd88, %fd86;
	add.s64 	%rd21, %rd20, %rd19;
	ld.global.nc.f64 	%fd90, [%rd21];
	ld.global.f64 	%fd91, [%rd18+16];
	fma.rn.f64 	%fd92, %fd90, %fd91, %fd89;
	add.s64 	%rd22, %rd21, %rd19;
	ld.global.nc.f64 	%fd93, [%rd22];
	ld.global.f64 	%fd94, [%rd18+24];
	fma.rn.f64 	%fd95, %fd93, %fd94, %fd92;
	add.s64 	%rd23, %rd22, %rd19;
	ld.global.nc.f64 	%fd96, [%rd23];
	ld.global.f64 	%fd97, [%rd18+32];
	fma.rn.f64 	%fd98, %fd96, %fd97, %fd95;
	add.s64 	%rd24, %rd23, %rd19;
	ld.global.nc.f64 	%fd99, [%rd24];
	ld.global.f64 	%fd100, [%rd18+40];
	fma.rn.f64 	%fd101, %fd99, %fd100, %fd98;
	add.s64 	%rd25, %rd24, %rd19;
	ld.global.nc.f64 	%fd102, [%rd25];
	ld.global.f64 	%fd103, [%rd18+48];
	fma.rn.f64 	%fd104, %fd102, %fd103, %fd101;
	add.s64 	%rd26, %rd25, %rd19;
	ld.global.nc.f64 	%fd105, [%rd26];
	ld.global.f64 	%fd106, [%rd18+56];
	fma.rn.f64 	%fd593, %fd105, %fd106, %fd104;
	add.s32 	%r435, %r435, 8;
	setp.ne.s32 	%p3, %r435, %r14;
	mov.u32 	%r437, %r14;
	@%p3 bra 	$L__BB1_4;
$L__BB1_5:
	setp.eq.s32 	%p4, %r11, 0;
	@%p4 bra 	$L__BB1_13;
	setp.lt.u32 	%p5, %r12, 3;
	@%p5 bra 	$L__BB1_8;
	mad.lo.s32 	%r178, %r437, %r167, %r8;
	mul.wide.s32 	%rd27, %r178, 8;
	add.s64 	%rd28, %rd3, %rd27;
	ld.global.nc.f64 	%fd108, [%rd28];
	add.s32 	%r179, %r18, %r437;
	mul.wide.s32 	%rd29, %r179, 8;
	add.s64 	%rd30, %rd2, %rd29;
	ld.global.f64 	%fd109, [%rd30];
	fma.rn.f64 	%fd110, %fd108, %fd109, %fd593;
	mul.wide.u32 	%rd31, %r167, 8;
	add.s64 	%rd32, %rd28, %rd31;
	ld.global.nc.f64 	%fd111, [%rd32];
	ld.global.f64 	%fd112, [%rd30+8];
	fma.rn.f64 	%fd113, %fd111, %fd112, %fd110;
	add.s64 	%rd33, %rd32, %rd31;
	ld.global.nc.f64 	%fd114, [%rd33];
	ld.global.f64 	%fd115, [%rd30+16];
	fma.rn.f64 	%fd116, %fd114, %fd115, %fd113;
	add.s64 	%rd34, %rd33, %rd31;
	ld.global.nc.f64 	%fd117, [%rd34];
	ld.global.f64 	%fd118, [%rd30+24];
	fma.rn.f64 	%fd593, %fd117, %fd118, %fd116;
	add.s32 	%r437, %r437, 4;
$L__BB1_8:
	setp.eq.s32 	%p6, %r13, 0;
	@%p6 bra 	$L__BB1_13;
	setp.eq.s32 	%p7, %r13, 1;
	@%p7 bra 	$L__BB1_11;
	mad.lo.s32 	%r180, %r437, %r167, %r8;
	mul.wide.s32 	%rd35, %r180, 8;
	add.s64 	%rd36, %rd3, %rd35;
	ld.global.nc.f64 	%fd120, [%rd36];
	add.s32 	%r181, %r18, %r437;
	mul.wide.s32 	%rd37, %r181, 8;
	add.s64 	%rd38, %rd2, %rd37;
	ld.global.f64 	%fd121, [%rd38];
	fma.rn.f64 	%fd122, %fd120, %fd121, %fd593;
	add.s64 	%rd40, %rd36, %rd39;
	ld.global.nc.f64 	%fd123, [%rd40];
	ld.global.f64 	%fd124, [%rd38+8];
	fma.rn.f64 	%fd593, %fd123, %fd124, %fd122;
	add.s32 	%r437, %r437, 2;
$L__BB1_11:
	setp.eq.s32 	%p8, %r15, 0;
	@%p8 bra 	$L__BB1_13;
	mad.lo.s32 	%r182, %r437, %r167, %r8;
	mul.wide.s32 	%rd41, %r182, 8;
	add.s64 	%rd42, %rd3, %rd41;
	ld.global.nc.f64 	%fd125, [%rd42];
	add.s32 	%r183, %r18, %r437;
	mul.wide.s32 	%rd43, %r183, 8;
	add.s64 	%rd44, %rd2, %rd43;
	ld.global.f64 	%fd126, [%rd44];
	fma.rn.f64 	%fd593, %fd125, %fd126, %fd593;
$L__BB1_13:
	shl.b32 	%r184, %r17, 3;
	mov.u32 	%r185, _ZZ19h1mg_do_fast_kernelPdS_PKdS1_iE5work1;
	add.s32 	%r186, %r185, %r184;
	st.shared.f64 	[%r186], %fd593;
	add.s32 	%r434, %r434, 1;
	setp.ne.s32 	%p9, %r434, %r167;
	@%p9 bra 	$L__BB1_2;
$L__BB1_14:
	setp.lt.s32 	%p10, %r167, 1;
	bar.sync 	0;
	@%p10 bra 	$L__BB1_30;
	mul.lo.s32 	%r188, %r167, %r2;
	add.s32 	%r27, %r188, %r1;
	shl.b32 	%r189, %r3, 1;
	add.s32 	%r190, %r189, %r188;
	add.s32 	%r28, %r190, %r6;
	add.s32 	%r29, %r167, -1;
	and.b32  	%r30, %r167, 15;
	add.s32 	%r31, %r30, -1;
	and.b32  	%r32, %r167, 7;
	add.s32 	%r33, %r32, -1;
	and.b32  	%r34, %r167, 2147483632;
	and.b32  	%r35, %r167, 3;
	mov.b32 	%r439, 0;
$L__BB1_16:
	setp.lt.u32 	%p11, %r29, 15;
	mul.lo.s32 	%r192, %r439, %r3;
	add.s32 	%r37, %r192, %r27;
	add.s32 	%r38, %r192, %r1;
	mov.b32 	%r442, 0;
	mov.f64 	%fd601, 0d0000000000000000;
	@%p11 bra 	$L__BB1_19;
	mov.b32 	%r440, 0;
	mov.f64 	%fd601, 0d0000000000000000;
$L__BB1_18:
	.pragma "nounroll";
	mad.lo.s32 	%r194, %r440, %r167, %r38;
	shl.b32 	%r195, %r194, 3;
	mov.u32 	%r196, _ZZ19h1mg_do_fast_kernelPdS_PKdS1_iE5work1;
	add.s32 	%r197, %r196, %r195;
	ld.shared.f64 	%fd130, [%r197];
	add.s32 	%r198, %r28, %r440;
	mul.wide.s32 	%rd45, %r198, 8;
	add.s64 	%rd46, %rd3, %rd45;
	ld.global.nc.f64 	%fd131, [%rd46];
	fma.rn.f64 	%fd132, %fd130, %fd131, %fd601;
	shl.b32 	%r199, %r167, 3;
	add.s32 	%r200, %r197, %r199;
	ld.shared.f64 	%fd133, [%r200];
	ld.global.nc.f64 	%fd134, [%rd46+8];
	fma.rn.f64 	%fd135, %fd133, %fd134, %fd132;
	add.s32 	%r201, %r200, %r199;
	ld.shared.f64 	%fd136, [%r201];
	ld.global.nc.f64 	%fd137, [%rd46+16];
	fma.rn.f64 	%fd138, %fd136, %fd137, %fd135;
	add.s32 	%r202, %r201, %r199;
	ld.shared.f64 	%fd139, [%r202];
	ld.global.nc.f64 	%fd140, [%rd46+24];
	fma.rn.f64 	%fd141, %fd139, %fd140, %fd138;
	add.s32 	%r203, %r202, %r199;
	ld.shared.f64 	%fd142, [%r203];
	ld.global.nc.f64 	%fd143, [%rd46+32];
	fma.rn.f64 	%fd144, %fd142, %fd143, %fd141;
	add.s32 	%r204, %r203, %r199;
	ld.shared.f64 	%fd145, [%r204];
	ld.global.nc.f64 	%fd146, [%rd46+40];
	fma.rn.f64 	%fd147, %fd145, %fd146, %fd144;
	add.s32 	%r205, %r204, %r199;
	ld.shared.f64 	%fd148, [%r205];
	ld.global.nc.f64 	%fd149, [%rd46+48];
	fma.rn.f64 	%fd150, %fd148, %fd149, %fd147;
	add.s32 	%r206, %r205, %r199;
	ld.shared.f64 	%fd151, [%r206];
	ld.global.nc.f64 	%fd152, [%rd46+56];
	fma.rn.f64 	%fd153, %fd151, %fd152, %fd150;
	add.s32 	%r207, %r206, %r199;
	ld.shared.f64 	%fd154, [%r207];
	ld.global.nc.f64 	%fd155, [%rd46+64];
	fma.rn.f64 	%fd156, %fd154, %fd155, %fd153;
	add.s32 	%r208, %r207, %r199;
	ld.shared.f64 	%fd157, [%r208];
	ld.global.nc.f64 	%fd158, [%rd46+72];
	fma.rn.f64 	%fd159, %fd157, %fd158, %fd156;
	add.s32 	%r209, %r208, %r199;
	ld.shared.f64 	%fd160, [%r209];
	ld.global.nc.f64 	%fd161, [%rd46+80];
	fma.rn.f64 	%fd162, %fd160, %fd161, %fd159;
	add.s32 	%r210, %r209, %r199;
	ld.shared.f64 	%fd163, [%r210];
	ld.global.nc.f64 	%fd164, [%rd46+88];
	fma.rn.f64 	%fd165, %fd163, %fd164, %fd162;
	add.s32 	%r211, %r210, %r199;
	ld.shared.f64 	%fd166, [%r211];
	ld.global.nc.f64 	%fd167, [%rd46+96];
	fma.rn.f64 	%fd168, %fd166, %fd167, %fd165;
	add.s32 	%r212, %r211, %r199;
	ld.shared.f64 	%fd169, [%r212];
	ld.global.nc.f64 	%fd170, [%rd46+104];
	fma.rn.f64 	%fd171, %fd169, %fd170, %fd168;
	add.s32 	%r213, %r212, %r199;
	ld.shared.f64 	%fd172, [%r213];
	ld.global.nc.f64 	%fd173, [%rd46+112];
	fma.rn.f64 	%fd174, %fd172, %fd173, %fd171;
	add.s32 	%r214, %r213, %r199;
	ld.shared.f64 	%fd175, [%r214];
	ld.global.nc.f64 	%fd176, [%rd46+120];
	fma.rn.f64 	%fd601, %fd175, %fd176, %fd174;
	add.s32 	%r440, %r440, 16;
	setp.ne.s32 	%p12, %r440, %r34;
	mov.u32 	%r442, %r34;
	@%p12 bra 	$L__BB1_18;
$L__BB1_19:
	setp.eq.s32 	%p13, %r30, 0;
	@%p13 bra 	$L__BB1_29;
	setp.lt.u32 	%p14, %r31, 7;
	@%p14 bra 	$L__BB1_22;
	mad.lo.s32 	%r215, %r442, %r167, %r38;
	shl.b32 	%r216, %r215, 3;
	mov.u32 	%r217, _ZZ19h1mg_do_fast_kernelPdS_PKdS1_iE5work1;
	add.s32 	%r218, %r217, %r216;
	ld.shared.f64 	%fd178, [%r218];
	add.s32 	%r219, %r28, %r442;
	mul.wide.s32 	%rd47, %r219, 8;
	add.s64 	%rd48, %rd3, %rd47;
	ld.global.nc.f64 	%fd179, [%rd48];
	fma.rn.f64 	%fd180, %fd178, %fd179, %fd601;
	shl.b32 	%r220, %r167, 3;
	add.s32 	%r221, %r218, %r220;
	ld.shared.f64 	%fd181, [%r221];
	ld.global.nc.f64 	%fd182, [%rd48+8];
	fma.rn.f64 	%fd183, %fd181, %fd182, %fd180;
	add.s32 	%r222, %r221, %r220;
	ld.shared.f64 	%fd184, [%r222];
	ld.global.nc.f64 	%fd185, [%rd48+16];
	fma.rn.f64 	%fd186, %fd184, %fd185, %fd183;
	add.s32 	%r223, %r222, %r220;
	ld.shared.f64 	%fd187, [%r223];
	ld.global.nc.f64 	%fd188, [%rd48+24];
	fma.rn.f64 	%fd189, %fd187, %fd188, %fd186;
	add.s32 	%r224, %r223, %r220;
	ld.shared.f64 	%fd190, [%r224];
	ld.global.nc.f64 	%fd191, [%rd48+32];
	fma.rn.f64 	%fd192, %fd190, %fd191, %fd189;
	add.s32 	%r225, %r224, %r220;
	ld.shared.f64 	%fd193, [%r225];
	ld.global.nc.f64 	%fd194, [%rd48+40];
	fma.rn.f64 	%fd195, %fd193, %fd194, %fd192;
	add.s32 	%r226, %r225, %r220;
	ld.shared.f64 	%fd196, [%r226];
	ld.global.nc.f64 	%fd197, [%rd48+48];
	fma.rn.f64 	%fd198, %fd196, %fd197, %fd195;
	add.s32 	%r227, %r226, %r220;
	ld.shared.f64 	%fd199, [%r227];
	ld.global.nc.f64 	%fd200, [%rd48+56];
	fma.rn.f64 	%fd601, %fd199, %fd200, %fd198;
	add.s32 	%r442, %r442, 8;
$L__BB1_22:
	setp.eq.s32 	%p15, %r32, 0;
	@%p15 bra 	$L__BB1_29;
	setp.lt.u32 	%p16, %r33, 3;
	@%p16 bra 	$L__BB1_25;
	mad.lo.s32 	%r228, %r442, %r167, %r38;
	shl.b32 	%r229, %r228, 3;
	mov.u32 	%r230, _ZZ19h1mg_do_fast_kernelPdS_PKdS1_iE5work1;
	add.s32 	%r231, %r230, %r229;
	ld.shared.f64 	%fd202, [%r231];
	add.s32 	%r232, %r28, %r442;
	mul.wide.s32 	%rd49, %r232, 8;
	add.s64 	%rd50, %rd3, %rd49;
	ld.global.nc.f64 	%fd203, [%rd50];
	fma.rn.f64 	%fd204, %fd202, %fd203, %fd601;
	shl.b32 	%r233, %r167, 3;
	add.s32 	%r234, %r231, %r233;
	ld.shared.f64 	%fd205, [%r234];
	ld.global.nc.f64 	%fd206, [%rd50+8];
	fma.rn.f64 	%fd207, %fd205, %fd206, %fd204;
	add.s32 	%r235, %r234, %r233;
	ld.shared.f64 	%fd208, [%r235];
	ld.global.nc.f64 	%fd209, [%rd50+16];
	fma.rn.f64 	%fd210, %fd208, %fd209, %fd207;
	add.s32 	%r236, %r235, %r233;
	ld.shared.f64 	%fd211, [%r236];
	ld.global.nc.f64 	%fd212, [%rd50+24];
	fma.rn.f64 	%fd601, %fd211, %fd212, %fd210;
	add.s32 	%r442, %r442, 4;
$L__BB1_25:
	setp.eq.s32 	%p17, %r35, 0;
	@%p17 bra 	$L__BB1_29;
	setp.eq.s32 	%p18, %r35, 1;
	mad.lo.s32 	%r237, %r442, %r167, %r38;
	shl.b32 	%r238, %r237, 3;
	mov.u32 	%r239, _ZZ19h1mg_do_fast_kernelPdS_PKdS1_iE5work1;
	add.s32 	%r46, %r239, %r238;
	ld.shared.f64 	%fd213, [%r46];
	add.s32 	%r240, %r28, %r442;
	mul.wide.s32 	%rd51, %r240, 8;
	add.s64 	%rd5, %rd3, %rd51;
	ld.global.nc.f64 	%fd214, [%rd5];
	fma.rn.f64 	%fd601, %fd213, %fd214, %fd601;
	@%p18 bra 	$L__BB1_29;
	setp.eq.s32 	%p19, %r35, 2;
	shl.b32 	%r47, %r167, 3;
	add.s32 	%r48, %r46, %r47;
	ld.shared.f64 	%fd215, [%r48];
	ld.global.nc.f64 	%fd216, [%rd5+8];
	fma.rn.f64 	%fd601, %fd215, %fd216, %fd601;
	@%p19 bra 	$L__BB1_29;
	add.s32 	%r241, %r48, %r47;
	ld.shared.f64 	%fd217, [%r241];
	ld.global.nc.f64 	%fd218, [%rd5+16];
	fma.rn.f64 	%fd601, %fd217, %fd218, %fd601;
$L__BB1_29:
	shl.b32 	%r242, %r37, 3;
	mov.u32 	%r243, _ZZ19h1mg_do_fast_kernelPdS_PKdS1_iE5work2;
	add.s32 	%r244, %r243, %r242;
	st.shared.f64 	[%r244], %fd601;
	add.s32 	%r439, %r439, 1;
	setp.ne.s32 	%p20, %r439, %r167;
	@%p20 bra 	$L__BB1_16;
$L__BB1_30:
	setp.lt.s32 	%p21, %r167, 1;
	bar.sync 	0;
	@%p21 bra 	$L__BB1_57;
	mad.lo.s32 	%r50, %r167, %r2, %r1;
	add.s32 	%r51, %r4, %r50;
	shl.b32 	%r246, %r3, 2;
	add.s32 	%r52, %r6, %r246;
	add.s32 	%r53, %r167, -1;
	and.b32  	%r54, %r167, 15;
	add.s32 	%r55, %r54, -1;
	and.b32  	%r56, %r167, 7;
	add.s32 	%r57, %r56, -1;
	and.b32  	%r58, %r167, 2147483632;
	and.b32  	%r59, %r167, 3;
	mov.b32 	%r444, 0;
$L__BB1_32:
	setp.lt.u32 	%p22, %r53, 15;
	mul.lo.s32 	%r248, %r444, %r167;
	mad.lo.s32 	%r249, %r248, %r167, %r51;
	cvt.s64.s32 	%rd6, %r249;
	add.s32 	%r62, %r52, %r248;
	mov.b32 	%r447, 0;
	mov.f64 	%fd609, 0d0000000000000000;
	@%p22 bra 	$L__BB1_35;
	mov.b32 	%r445, 0;
	mov.f64 	%fd609, 0d0000000000000000;
$L__BB1_34:
	.pragma "nounroll";
	mad.lo.s32 	%r251, %r3, %r445, %r50;
	shl.b32 	%r252, %r251, 3;
	mov.u32 	%r253, _ZZ19h1mg_do_fast_kernelPdS_PKdS1_iE5work2;
	add.s32 	%r254, %r253, %r252;
	ld.shared.f64 	%fd222, [%r254];
	add.s32 	%r255, %r62, %r445;
	mul.wide.s32 	%rd52, %r255, 8;
	add.s64 	%rd53, %rd3, %rd52;
	ld.global.nc.f64 	%fd223, [%rd53];
	fma.rn.f64 	%fd224, %fd222, %fd223, %fd609;
	shl.b32 	%r256, %r3, 3;
	add.s32 	%r257, %r254, %r256;
	ld.shared.f64 	%fd225, [%r257];
	ld.global.nc.f64 	%fd226, [%rd53+8];
	fma.rn.f64 	%fd227, %fd225, %fd226, %fd224;
	add.s32 	%r258, %r257, %r256;
	ld.shared.f64 	%fd228, [%r258];
	ld.global.nc.f64 	%fd229, [%rd53+16];
	fma.rn.f64 	%fd230, %fd228, %fd229, %fd227;
	add.s32 	%r259, %r258, %r256;
	ld.shared.f64 	%fd231, [%r259];
	ld.global.nc.f64 	%fd232, [%rd53+24];
	fma.rn.f64 	%fd233, %fd231, %fd232, %fd230;
	add.s32 	%r260, %r259, %r256;
	ld.shared.f64 	%fd234, [%r260];
	ld.global.nc.f64 	%fd235, [%rd53+32];
	fma.rn.f64 	%fd236, %fd234, %fd235, %fd233;
	add.s32 	%r261, %r260, %r256;
	ld.shared.f64 	%fd237, [%r261];
	ld.global.nc.f64 	%fd238, [%rd53+40];
	fma.rn.f64 	%fd239, %fd237, %fd238, %fd236;
	add.s32 	%r262, %r261, %r256;
	ld.shared.f64 	%fd240, [%r262];
	ld.global.nc.f64 	%fd241, [%rd53+48];
	fma.rn.f64 	%fd242, %fd240, %fd241, %fd239;
	add.s32 	%r263, %r262, %r256;
	ld.shared.f64 	%fd243, [%r263];
	ld.global.nc.f64 	%fd244, [%rd53+56];
	fma.rn.f64 	%fd245, %fd243, %fd244, %fd242;
	add.s32 	%r264, %r263, %r256;
	ld.shared.f64 	%fd246, [%r264];
	ld.global.nc.f64 	%fd247, [%rd53+64];
	fma.rn.f64 	%fd248, %fd246, %fd247, %fd245;
	add.s32 	%r265, %r264, %r256;
	ld.shared.f64 	%fd249, [%r265];
	ld.global.nc.f64 	%fd250, [%rd53+72];
	fma.rn.f64 	%fd251, %fd249, %fd250, %fd248;
	add.s32 	%r266, %r265, %r256;
	ld.shared.f64 	%fd252, [%r266];
	ld.global.nc.f64 	%fd253, [%rd53+80];
	fma.rn.f64 	%fd254, %fd252, %fd253, %fd251;
	add.s32 	%r267, %r266, %r256;
	ld.shared.f64 	%fd255, [%r267];
	ld.global.nc.f64 	%fd256, [%rd53+88];
	fma.rn.f64 	%fd257, %fd255, %fd256, %fd254;
	add.s32 	%r268, %r267, %r256;
	ld.shared.f64 	%fd258, [%r268];
	ld.global.nc.f64 	%fd259, [%rd53+96];
	fma.rn.f64 	%fd260, %fd258, %fd259, %fd257;
	add.s32 	%r269, %r268, %r256;
	ld.shared.f64 	%fd261, [%r269];
	ld.global.nc.f64 	%fd262, [%rd53+104];
	fma.rn.f64 	%fd263, %fd261, %fd262, %fd260;
	add.s32 	%r270, %r269, %r256;
	ld.shared.f64 	%fd264, [%r270];
	ld.global.nc.f64 	%fd265, [%rd53+112];
	fma.rn.f64 	%fd266, %fd264, %fd265, %fd263;
	add.s32 	%r271, %r270, %r256;
	ld.shared.f64 	%fd267, [%r271];
	ld.global.nc.f64 	%fd268, [%rd53+120];
	fma.rn.f64 	%fd609, %fd267, %fd268, %fd266;
	add.s32 	%r445, %r445, 16;
	setp.ne.s32 	%p23, %r445, %r58;
	mov.u32 	%r447, %r58;
	@%p23 bra 	$L__BB1_34;
$L__BB1_35:
	setp.eq.s32 	%p24, %r54, 0;
	@%p24 bra 	$L__BB1_45;
	setp.lt.u32 	%p25, %r55, 7;
	@%p25 bra 	$L__BB1_38;
	mad.lo.s32 	%r272, %r3, %r447, %r50;
	shl.b32 	%r273, %r272, 3;
	mov.u32 	%r274, _ZZ19h1mg_do_fast_kernelPdS_PKdS1_iE5work2;
	add.s32 	%r275, %r274, %r273;
	ld.shared.f64 	%fd270, [%r275];
	add.s32 	%r276, %r62, %r447;
	mul.wide.s32 	%rd54, %r276, 8;
	add.s64 	%rd55, %rd3, %rd54;
	ld.global.nc.f64 	%fd271, [%rd55];
	fma.rn.f64 	%fd272, %fd270, %fd271, %fd609;
	shl.b32 	%r277, %r3, 3;
	add.s32 	%r278, %r275, %r277;
	ld.shared.f64 	%fd273, [%r278];
	ld.global.nc.f64 	%fd274, [%rd55+8];
	fma.rn.f64 	%fd275, %fd273, %fd274, %fd272;
	add.s32 	%r279, %r278, %r277;
	ld.shared.f64 	%fd276, [%r279];
	ld.global.nc.f64 	%fd277, [%rd55+16];
	fma.rn.f64 	%fd278, %fd276, %fd277, %fd275;
	add.s32 	%r280, %r279, %r277;
	ld.shared.f64 	%fd279, [%r280];
	ld.global.nc.f64 	%fd280, [%rd55+24];
	fma.rn.f64 	%fd281, %fd279, %fd280, %fd278;
	add.s32 	%r281, %r280, %r277;
	ld.shared.f64 	%fd282, [%r281];
	ld.global.nc.f64 	%fd283, [%rd55+32];
	fma.rn.f64 	%fd284, %fd282, %fd283, %fd281;
	add.s32 	%r282, %r281, %r277;
	ld.shared.f64 	%fd285, [%r282];
	ld.global.nc.f64 	%fd286, [%rd55+40];
	fma.rn.f64 	%fd287, %fd285, %fd286, %fd284;
	add.s32 	%r283, %r282, %r277;
	ld.shared.f64 	%fd288, [%r283];
	ld.global.nc.f64 	%fd289, [%rd55+48];
	fma.rn.f64 	%fd290, %fd288, %fd289, %fd287;
	add.s32 	%r284, %r283, %r277;
	ld.shared.f64 	%fd291, [%r284];
	ld.global.nc.f64 	%fd292, [%rd55+56];
	fma.rn.f64 	%fd609, %fd291, %fd292, %fd290;
	add.s32 	%r447, %r447, 8;
$L__BB1_38:
	setp.eq.s32 	%p26, %r56, 0;
	@%p26 bra 	$L__BB1_45;
	setp.lt.u32 	%p27, %r57, 3;
	@%p27 bra 	$L__BB1_41;
	mad.lo.s32 	%r285, %r3, %r447, %r50;
	shl.b32 	%r286, %r285, 3;
	mov.u32 	%r287, _ZZ19h1mg_do_fast_kernelPdS_PKdS1_iE5work2;
	add.s32 	%r288, %r287, %r286;
	ld.shared.f64 	%fd294, [%r288];
	add.s32 	%r289, %r62, %r447;
	mul.wide.s32 	%rd56, %r289, 8;
	add.s64 	%rd57, %rd3, %rd56;
	ld.global.nc.f64 	%fd295, [%rd57];
	fma.rn.f64 	%fd296, %fd294, %fd295, %fd609;
	shl.b32 	%r290, %r3, 3;
	add.s32 	%r291, %r288, %r290;
	ld.shared.f64 	%fd297, [%r291];
	ld.global.nc.f64 	%fd298, [%rd57+8];
	fma.rn.f64 	%fd299, %fd297, %fd298, %fd296;
	add.s32 	%r292, %r291, %r290;
	ld.shared.f64 	%fd300, [%r292];
	ld.global.nc.f64 	%fd301, [%rd57+16];
	fma.rn.f64 	%fd302, %fd300, %fd301, %fd299;
	add.s32 	%r293, %r292, %r290;
	ld.shared.f64 	%fd303, [%r293];
	ld.global.nc.f64 	%fd304, [%rd57+24];
	fma.rn.f64 	%fd609, %fd303, %fd304, %fd302;
	add.s32 	%r447, %r447, 4;
$L__BB1_41:
	setp.eq.s32 	%p28, %r59, 0;
	@%p28 bra 	$L__BB1_45;
	setp.eq.s32 	%p29, %r59, 1;
	mad.lo.s32 	%r294, %r3, %r447, %r50;
	shl.b32 	%r295, %r294, 3;
	mov.u32 	%r296, _ZZ19h1mg_do_fast_kernelPdS_PKdS1_iE5work2;
	add.s32 	%r70, %r296, %r295;
	ld.shared.f64 	%fd305, [%r70];
	add.s32 	%r297, %r62, %r447;
	mul.wide.s32 	%rd58, %r297, 8;
	add.s64 	%rd7, %rd3, %rd58;
	ld.global.nc.f64 	%fd306, [%rd7];
	fma.rn.f64 	%fd609, %fd305, %fd306, %fd609;
	@%p29 bra 	$L__BB1_45;
	setp.eq.s32 	%p30, %r59, 2;
	shl.b32 	%r71, %r3, 3;
	add.s32 	%r72, %r70, %r71;
	ld.shared.f64 	%fd307, [%r72];
	ld.global.nc.f64 	%fd308, [%rd7+8];
	fma.rn.f64 	%fd609, %fd307, %fd308, %fd609;
	@%p30 bra 	$L__BB1_45;
	add.s32 	%r298, %r72, %r71;
	ld.shared.f64 	%fd309, [%r298];
	ld.global.nc.f64 	%fd310, [%rd7+16];
	fma.rn.f64 	%fd609, %fd309, %fd310, %fd609;
$L__BB1_45:
	shl.b64 	%rd59, %rd6, 3;
	add.s64 	%rd60, %rd4, %rd59;
	st.global.f64 	[%rd60], %fd609;
	add.s32 	%r444, %r444, 1;
	setp.eq.s32 	%p31, %r444, %r167;
	@%p31 bra 	$L__BB1_46;
	bra.uni 	$L__BB1_32;
$L__BB1_46:
	setp.lt.u32 	%p32, %r53, 7;
	mov.b32 	%r450, 0;
	@%p32 bra 	$L__BB1_49;
	and.b32  	%r450, %r167, 2147483640;
	mov.b32 	%r449, 0;
	mul.wide.s32 	%rd65, %r3, 8;
$L__BB1_48:
	.pragma "nounroll";
	mad.lo.s32 	%r301, %r449, %r3, %r51;
	mul.wide.s32 	%rd61, %r301, 8;
	add.s64 	%rd62, %rd1, %rd61;
	ld.global.nc.f64 	%fd311, [%rd62];
	add.s64 	%rd63, %rd4, %rd61;
	ld.global.f64 	%fd312, [%rd63];
	mul.f64 	%fd313, %fd311, %fd312;
	add.s64 	%rd64, %rd2, %rd61;
	st.global.f64 	[%rd64], %fd313;
	add.s64 	%rd66, %rd62, %rd65;
	ld.global.nc.f64 	%fd314, [%rd66];
	add.s64 	%rd67, %rd63, %rd65;
	ld.global.f64 	%fd315, [%rd67];
	mul.f64 	%fd316, %fd314, %fd315;
	add.s64 	%rd68, %rd64, %rd65;
	st.global.f64 	[%rd68], %fd316;
	add.s64 	%rd69, %rd66, %rd65;
	ld.global.nc.f64 	%fd317, [%rd69];
	add.s64 	%rd70, %rd67, %rd65;
	ld.global.f64 	%fd318, [%rd70];
	mul.f64 	%fd319, %fd317, %fd318;
	add.s64 	%rd71, %rd68, %rd65;
	st.global.f64 	[%rd71], %fd319;
	add.s64 	%rd72, %rd69, %rd65;
	ld.global.nc.f64 	%fd320, [%rd72];
	add.s64 	%rd73, %rd70, %rd65;
	ld.global.f64 	%fd321, [%rd73];
	mul.f64 	%fd322, %fd320, %fd321;
	add.s64 	%rd74, %rd71, %rd65;
	st.global.f64 	[%rd74], %fd322;
	add.s64 	%rd75, %rd72, %rd65;
	ld.global.nc.f64 	%fd323, [%rd75];
	add.s64 	%rd76, %rd73, %rd65;
	ld.global.f64 	%fd324, [%rd76];
	mul.f64 	%fd325, %fd323, %fd324;
	add.s64 	%rd77, %rd74, %rd65;
	st.global.f64 	[%rd77], %fd325;
	add.s64 	%rd78, %rd75, %rd65;
	ld.global.nc.f64 	%fd326, [%rd78];
	add.s64 	%rd79, %rd76, %rd65;
	ld.global.f64 	%fd327, [%rd79];
	mul.f64 	%fd328, %fd326, %fd327;
	add.s64 	%rd80, %rd77, %rd65;
	st.global.f64 	[%rd80], %fd328;
	add.s64 	%rd81, %rd78, %rd65;
	ld.global.nc.f64 	%fd329, [%rd81];
	add.s64 	%rd82, %rd79, %rd65;
	ld.global.f64 	%fd330, [%rd82];
	mul.f64 	%fd331, %fd329, %fd330;
	add.s64 	%rd83, %rd80, %rd65;
	st.global.f64 	[%rd83], %fd331;
	add.s64 	%rd84, %rd81, %rd65;
	ld.global.nc.f64 	%fd332, [%rd84];
	add.s64 	%rd85, %rd82, %rd65;
	ld.global.f64 	%fd333, [%rd85];
	mul.f64 	%fd334, %fd332, %fd333;
	add.s64 	%rd86, %rd83, %rd65;
	st.global.f64 	[%rd86], %fd334;
	add.s32 	%r449, %r449, 8;
	setp.ne.s32 	%p33, %r449, %r450;
	@%p33 bra 	$L__BB1_48;
$L__BB1_49:
	setp.eq.s32 	%p34, %r56, 0;
	@%p34 bra 	$L__BB1_57;
	setp.lt.u32 	%p35, %r56, 4;
	@%p35 bra 	$L__BB1_52;
	mad.lo.s32 	%r302, %r450, %r3, %r51;
	mul.wide.s32 	%rd87, %r302, 8;
	add.s64 	%rd88, %rd1, %rd87;
	ld.global.nc.f64 	%fd335, [%rd88];
	add.s64 	%rd89, %rd4, %rd87;
	ld.global.f64 	%fd336, [%rd89];
	mul.f64 	%fd337, %fd335, %fd336;
	add.s64 	%rd90, %rd2, %rd87;
	st.global.f64 	[%rd90], %fd337;
	mul.wide.s32 	%rd91, %r3, 8;
	add.s64 	%rd92, %rd88, %rd91;
	ld.global.nc.f64 	%fd338, [%rd92];
	add.s64 	%rd93, %rd89, %rd91;
	ld.global.f64 	%fd339, [%rd93];
	mul.f64 	%fd340, %fd338, %fd339;
	add.s64 	%rd94, %rd90, %rd91;
	st.global.f64 	[%rd94], %fd340;
	add.s64 	%rd95, %rd92, %rd91;
	ld.global.nc.f64 	%fd341, [%rd95];
	add.s64 	%rd96, %rd93, %rd91;
	ld.global.f64 	%fd342, [%rd96];
	mul.f64 	%fd343, %fd341, %fd342;
	add.s64 	%rd97, %rd94, %rd91;
	st.global.f64 	[%rd97], %fd343;
	add.s64 	%rd98, %rd95, %rd91;
	ld.global.nc.f64 	%fd344, [%rd98];
	add.s64 	%rd99, %rd96, %rd91;
	ld.global.f64 	%fd345, [%rd99];
	mul.f64 	%fd346, %fd344, %fd345;
	add.s64 	%rd100, %rd97, %rd91;
	st.global.f64 	[%rd100], %fd346;
	add.s32 	%r450, %r450, 4;
$L__BB1_52:
	setp.eq.s32 	%p36, %r59, 0;
	@%p36 bra 	$L__BB1_57;
	setp.eq.s32 	%p37, %r59, 1;
	@%p37 bra 	$L__BB1_55;
	mad.lo.s32 	%r303, %r450, %r3, %r51;
	mul.wide.s32 	%rd101, %r303, 8;
	add.s64 	%rd102, %rd1, %rd101;
	ld.global.nc.f64 	%fd347, [%rd102];
	add.s64 	%rd103, %rd4, %rd101;
	ld.global.f64 	%fd348, [%rd103];
	mul.f64 	%fd349, %fd347, %fd348;
	add.s64 	%rd104, %rd2, %rd101;
	st.global.f64 	[%rd104], %fd349;
	mul.wide.s32 	%rd105, %r3, 8;
	add.s64 	%rd106, %rd102, %rd105;
	ld.global.nc.f64 	%fd350, [%rd106];
	add.s64 	%rd107, %rd103, %rd105;
	ld.global.f64 	%fd351, [%rd107];
	mul.f64 	%fd352, %fd350, %fd351;
	add.s64 	%rd108, %rd104, %rd105;
	st.global.f64 	[%rd108], %fd352;
	add.s32 	%r450, %r450, 2;
$L__BB1_55:
	and.b32  	%r304, %r167, 1;
	setp.eq.b32 	%p38, %r304, 1;
	not.pred 	%p39, %p38;
	@%p39 bra 	$L__BB1_57;
	mad.lo.s32 	%r305, %r450, %r3, %r51;
	mul.wide.s32 	%rd109, %r305, 8;
	add.s64 	%rd110, %rd1, %rd109;
	ld.global.nc.f64 	%fd353, [%rd110];
	add.s64 	%rd111, %rd4, %rd109;
	ld.global.f64 	%fd354, [%rd111];
	mul.f64 	%fd355, %fd353, %fd354;
	add.s64 	%rd112, %rd2, %rd109;
	st.global.f64 	[%rd112], %fd355;
$L__BB1_57:
	setp.lt.s32 	%p40, %r167, 1;
	bar.sync 	0;
	@%p40 bra 	$L__BB1_71;
	mul.lo.s32 	%r307, %r167, %r2;
	add.s32 	%r81, %r307, %r1;
	add.s32 	%r82, %r6, %r1;
	add.s32 	%r83, %r4, %r307;
	add.s32 	%r84, %r167, -1;
	and.b32  	%r85, %r167, 7;
	add.s32 	%r86, %r85, -1;
	and.b32  	%r87, %r167, 3;
	and.b32  	%r88, %r167, 2147483640;
	and.b32  	%r89, %r167, 1;
	mov.b32 	%r453, 0;
	mul.wide.u32 	%rd137, %r167, 8;
$L__BB1_59:
	setp.lt.u32 	%p41, %r84, 7;
	mul.lo.s32 	%r309, %r453, %r3;
	add.s32 	%r91, %r81, %r309;
	add.s32 	%r92, %r83, %r309;
	mov.b32 	%r456, 0;
	mov.f64 	%fd617, 0d0000000000000000;
	@%p41 bra 	$L__BB1_62;
	mov.b32 	%r454, 0;
	mov.f64 	%fd617, 0d0000000000000000;
$L__BB1_61:
	.pragma "nounroll";
	mad.lo.s32 	%r311, %r454, %r167, %r82;
	mul.wide.s32 	%rd113, %r311, 8;
	add.s64 	%rd114, %rd3, %rd113;
	ld.global.nc.f64 	%fd359, [%rd114];
	add.s32 	%r312, %r92, %r454;
	mul.wide.s32 	%rd115, %r312, 8;
	add.s64 	%rd116, %rd2, %rd115;
	ld.global.f64 	%fd360, [%rd116];
	fma.rn.f64 	%fd361, %fd359, %fd360, %fd617;
	mul.wide.u32 	%rd117, %r167, 8;
	add.s64 	%rd118, %rd114, %rd117;
	ld.global.nc.f64 	%fd362, [%rd118];
	ld.global.f64 	%fd363, [%rd116+8];
	fma.rn.f64 	%fd364, %fd362, %fd363, %fd361;
	add.s64 	%rd119, %rd118, %rd117;
	ld.global.nc.f64 	%fd365, [%rd119];
	ld.global.f64 	%fd366, [%rd116+16];
	fma.rn.f64 	%fd367, %fd365, %fd366, %fd364;
	add.s64 	%rd120, %rd119, %rd117;
	ld.global.nc.f64 	%fd368, [%rd120];
	ld.global.f64 	%fd369, [%rd116+24];
	fma.rn.f64 	%fd370, %fd368, %fd369, %fd367;
	add.s64 	%rd121, %rd120, %rd117;
	ld.global.nc.f64 	%fd371, [%rd121];
	ld.global.f64 	%fd372, [%rd116+32];
	fma.rn.f64 	%fd373, %fd371, %fd372, %fd370;
	add.s64 	%rd122, %rd121, %rd117;
	ld.global.nc.f64 	%fd374, [%rd122];
	ld.global.f64 	%fd375, [%rd116+40];
	fma.rn.f64 	%fd376, %fd374, %fd375, %fd373;
	add.s64 	%rd123, %rd122, %rd117;
	ld.global.nc.f64 	%fd377, [%rd123];
	ld.global.f64 	%fd378, [%rd116+48];
	fma.rn.f64 	%fd379, %fd377, %fd378, %fd376;
	add.s64 	%rd124, %rd123, %rd117;
	ld.global.nc.f64 	%fd380, [%rd124];
	ld.global.f64 	%fd381, [%rd116+56];
	fma.rn.f64 	%fd617, %fd380, %fd381, %fd379;
	add.s32 	%r454, %r454, 8;
	setp.ne.s32 	%p42, %r454, %r88;
	mov.u32 	%r456, %r88;
	@%p42 bra 	$L__BB1_61;
$L__BB1_62:
	setp.eq.s32 	%p43, %r85, 0;
	@%p43 bra 	$L__BB1_70;
	setp.lt.u32 	%p44, %r86, 3;
	@%p44 bra 	$L__BB1_65;
	mad.lo.s32 	%r313, %r456, %r167, %r82;
	mul.wide.s32 	%rd125, %r313, 8;
	add.s64 	%rd126, %rd3, %rd125;
	ld.global.nc.f64 	%fd383, [%rd126];
	add.s32 	%r314, %r92, %r456;
	mul.wide.s32 	%rd127, %r314, 8;
	add.s64 	%rd128, %rd2, %rd127;
	ld.global.f64 	%fd384, [%rd128];
	fma.rn.f64 	%fd385, %fd383, %fd384, %fd617;
	add.s64 	%rd130, %rd126, %rd137;
	ld.global.nc.f64 	%fd386, [%rd130];
	ld.global.f64 	%fd387, [%rd128+8];
	fma.rn.f64 	%fd388, %fd386, %fd387, %fd385;
	add.s64 	%rd131, %rd130, %rd137;
	ld.global.nc.f64 	%fd389, [%rd131];
	ld.global.f64 	%fd390, [%rd128+16];
	fma.rn.f64 	%fd391, %fd389, %fd390, %fd388;
	add.s64 	%rd132, %rd131, %rd137;
	ld.global.nc.f64 	%fd392, [%rd132];
	ld.global.f64 	%fd393, [%rd128+24];
	fma.rn.f64 	%fd617, %fd392, %fd393, %fd391;
	add.s32 	%r456, %r456, 4;
$L__BB1_65:
	setp.eq.s32 	%p45, %r87, 0;
	@%p45 bra 	$L__BB1_70;
	setp.eq.s32 	%p46, %r87, 1;
	@%p46 bra 	$L__BB1_68;
	mad.lo.s32 	%r315, %r456, %r167, %r82;
	mul.wide.s32 	%rd133, %r315, 8;
	add.s64 	%rd134, %rd3, %rd133;
	ld.global.nc.f64 	%fd395, [%rd134];
	add.s32 	%r316, %r92, %r456;
	mul.wide.s32 	%rd135, %r316, 8;
	add.s64 	%rd136, %rd2, %rd135;
	ld.global.f64 	%fd396, [%rd136];
	fma.rn.f64 	%fd397, %fd395, %fd396, %fd617;
	add.s64 	%rd138, %rd134, %rd137;
	ld.global.nc.f64 	%fd398, [%rd138];
	ld.global.f64 	%fd399, [%rd136+8];
	fma.rn.f64 	%fd617, %fd398, %fd399, %fd397;
	add.s32 	%r456, %r456, 2;
$L__BB1_68:
	setp.eq.s32 	%p47, %r89, 0;
	@%p47 bra 	$L__BB1_70;
	mad.lo.s32 	%r317, %r456, %r167, %r82;
	mul.wide.s32 	%rd139, %r317, 8;
	add.s64 	%rd140, %rd3, %rd139;
	ld.global.nc.f64 	%fd400, [%rd140];
	add.s32 	%r318, %r92, %r456;
	mul.wide.s32 	%rd141, %r318, 8;
	add.s64 	%rd142, %rd2, %rd141;
	ld.global.f64 	%fd401, [%rd142];
	fma.rn.f64 	%fd617, %fd400, %fd401, %fd617;
$L__BB1_70:
	shl.b32 	%r319, %r91, 3;
	mov.u32 	%r320, _ZZ19h1mg_do_fast_kernelPdS_PKdS1_iE5work1;
	add.s32 	%r321, %r320, %r319;
	st.shared.f64 	[%r321], %fd617;
	add.s32 	%r453, %r453, 1;
	setp.ne.s32 	%p48, %r453, %r167;
	@%p48 bra 	$L__BB1_59;
$L__BB1_71:
	setp.lt.s32 	%p49, %r167, 1;
	bar.sync 	0;
	@%p49 bra 	$L__BB1_87;
	mul.lo.s32 	%r323, %r167, %r2;
	add.s32 	%r101, %r323, %r1;
	shl.b32 	%r324, %r3, 1;
	add.s32 	%r325, %r3, %r323;
	add.s32 	%r326, %r325, %r324;
	add.s32 	%r102, %r326, %r6;
	add.s32 	%r103, %r167, -1;
	and.b32  	%r104, %r167, 15;
	add.s32 	%r105, %r104, -1;
	and.b32  	%r106, %r167, 7;
	add.s32 	%r107, %r106, -1;
	and.b32  	%r108, %r167, 2147483632;
	and.b32  	%r109, %r167, 3;
	mov.b32 	%r458, 0;
$L__BB1_73:
	setp.lt.u32 	%p50, %r103, 15;
	mul.lo.s32 	%r328, %r458, %r3;
	add.s32 	%r111, %r328, %r101;
	add.s32 	%r112, %r328, %r1;
	mov.b32 	%r461, 0;
	mov.f64 	%fd625, 0d0000000000000000;
	@%p50 bra 	$L__BB1_76;
	mov.b32 	%r459, 0;
	mov.f64 	%fd625, 0d0000000000000000;
$L__BB1_75:
	.pragma "nounroll";
	mad.lo.s32 	%r330, %r459, %r167, %r112;
	shl.b32 	%r331, %r330, 3;
	mov.u32 	%r332, _ZZ19h1mg_do_fast_kernelPdS_PKdS1_iE5work1;
	add.s32 	%r333, %r332, %r331;
	ld.shared.f64 	%fd405, [%r333];
	add.s32 	%r334, %r102, %r459;
	mul.wide.s32 	%rd143, %r334, 8;
	add.s64 	%rd144, %rd3, %rd143;
	ld.global.nc.f64 	%fd406, [%rd144];
	fma.rn.f64 	%fd407, %fd405, %fd406, %fd625;
	shl.b32 	%r335, %r167, 3;
	add.s32 	%r336, %r333, %r335;
	ld.shared.f64 	%fd408, [%r336];
	ld.global.nc.f64 	%fd409, [%rd144+8];
	fma.rn.f64 	%fd410, %fd408, %fd409, %fd407;
	add.s32 	%r337, %r336, %r335;
	ld.shared.f64 	%fd411, [%r337];
	ld.global.nc.f64 	%fd412, [%rd144+16];
	fma.rn.f64 	%fd413, %fd411, %fd412, %fd410;
	add.s32 	%r338, %r337, %r335;
	ld.shared.f64 	%fd414, [%r338];
	ld.global.nc.f64 	%fd415, [%rd144+24];
	fma.rn.f64 	%fd416, %fd414, %fd415, %fd413;
	add.s32 	%r339, %r338, %r335;
	ld.shared.f64 	%fd417, [%r339];
	ld.global.nc.f64 	%fd418, [%rd144+32];
	fma.rn.f64 	%fd419, %fd417, %fd418, %fd416;
	add.s32 	%r340, %r339, %r335;
	ld.shared.f64 	%fd420, [%r340];
	ld.global.nc.f64 	%fd421, [%rd144+40];
	fma.rn.f64 	%fd422, %fd420, %fd421, %fd419;
	add.s32 	%r341, %r340, %r335;
	ld.shared.f64 	%fd423, [%r341];
	ld.global.nc.f64 	%fd424, [%rd144+48];
	fma.rn.f64 	%fd425, %fd423, %fd424, %fd422;
	add.s32 	%r342, %r341, %r335;
	ld.shared.f64 	%fd426, [%r342];
	ld.global.nc.f64 	%fd427, [%rd144+56];
	fma.rn.f64 	%fd428, %fd426, %fd427, %fd425;
	add.s32 	%r343, %r342, %r335;
	ld.shared.f64 	%fd429, [%r343];
	ld.global.nc.f64 	%fd430, [%rd144+64];
	fma.rn.f64 	%fd431, %fd429, %fd430, %fd428;
	add.s32 	%r344, %r343, %r335;
	ld.shared.f64 	%fd432, [%r344];
	ld.global.nc.f64 	%fd433, [%rd144+72];
	fma.rn.f64 	%fd434, %fd432, %fd433, %fd431;
	add.s32 	%r345, %r344, %r335;
	ld.shared.f64 	%fd435, [%r345];
	ld.global.nc.f64 	%fd436, [%rd144+80];
	fma.rn.f64 	%fd437, %fd435, %fd436, %fd434;
	add.s32 	%r346, %r345, %r335;
	ld.shared.f64 	%fd438, [%r346];
	ld.global.nc.f64 	%fd439, [%rd144+88];
	fma.rn.f64 	%fd440, %fd438, %fd439, %fd437;
	add.s32 	%r347, %r346, %r335;
	ld.shared.f64 	%fd441, [%r347];
	ld.global.nc.f64 	%fd442, [%rd144+96];
	fma.rn.f64 	%fd443, %fd441, %fd442, %fd440;
	add.s32 	%r348, %r347, %r335;
	ld.shared.f64 	%fd444, [%r348];
	ld.global.nc.f64 	%fd445, [%rd144+104];
	fma.rn.f64 	%fd446, %fd444, %fd445, %fd443;
	add.s32 	%r349, %r348, %r335;
	ld.shared.f64 	%fd447, [%r349];
	ld.global.nc.f64 	%fd448, [%rd144+112];
	fma.rn.f64 	%fd449, %fd447, %fd448, %fd446;
	add.s32 	%r350, %r349, %r335;
	ld.shared.f64 	%fd450, [%r350];
	ld.global.nc.f64 	%fd451, [%rd144+120];
	fma.rn.f64 	%fd625, %fd450, %fd451, %fd449;
	add.s32 	%r459, %r459, 16;
	setp.ne.s32 	%p51, %r459, %r108;
	mov.u32 	%r461, %r108;
	@%p51 bra 	$L__BB1_75;
$L__BB1_76:
	setp.eq.s32 	%p52, %r104, 0;
	@%p52 bra 	$L__BB1_86;
	setp.lt.u32 	%p53, %r105, 7;
	@%p53 bra 	$L__BB1_79;
	mad.lo.s32 	%r351, %r461, %r167, %r112;
	shl.b32 	%r352, %r351, 3;
	mov.u32 	%r353, _ZZ19h1mg_do_fast_kernelPdS_PKdS1_iE5work1;
	add.s32 	%r354, %r353, %r352;
	ld.shared.f64 	%fd453, [%r354];
	add.s32 	%r355, %r102, %r461;
	mul.wide.s32 	%rd145, %r355, 8;
	add.s64 	%rd146, %rd3, %rd145;
	ld.global.nc.f64 	%fd454, [%rd146];
	fma.rn.f64 	%fd455, %fd453, %fd454, %fd625;
	shl.b32 	%r356, %r167, 3;
	add.s32 	%r357, %r354, %r356;
	ld.shared.f64 	%fd456, [%r357];
	ld.global.nc.f64 	%fd457, [%rd146+8];
	fma.rn.f64 	%fd458, %fd456, %fd457, %fd455;
	add.s32 	%r358, %r357, %r356;
	ld.shared.f64 	%fd459, [%r358];
	ld.global.nc.f64 	%fd460, [%rd146+16];
	fma.rn.f64 	%fd461, %fd459, %fd460, %fd458;
	add.s32 	%r359, %r358, %r356;
	ld.shared.f64 	%fd462, [%r359];
	ld.global.nc.f64 	%fd463, [%rd146+24];
	fma.rn.f64 	%fd464, %fd462, %fd463, %fd461;
	add.s32 	%r360, %r359, %r356;
	ld.shared.f64 	%fd465, [%r360];
	ld.global.nc.f64 	%fd466, [%rd146+32];
	fma.rn.f64 	%fd467, %fd465, %fd466, %fd464;
	add.s32 	%r361, %r360, %r356;
	ld.shared.f64 	%fd468, [%r361];
	ld.global.nc.f64 	%fd469, [%rd146+40];
	fma.rn.f64 	%fd470, %fd468, %fd469, %fd467;
	add.s32 	%r362, %r361, %r356;
	ld.shared.f64 	%fd471, [%r362];
	ld.global.nc.f64 	%fd472, [%rd146+48];
	fma.rn.f64 	%fd473, %fd471, %fd472, %fd470;
	add.s32 	%r363, %r362, %r356;
	ld.shared.f64 	%fd474, [%r363];
	ld.global.nc.f64 	%fd475, [%rd146+56];
	fma.rn.f64 	%fd625, %fd474, %fd475, %fd473;
	add.s32 	%r461, %r461, 8;
$L__BB1_79:
	setp.eq.s32 	%p54, %r106, 0;
	@%p54 bra 	$L__BB1_86;
	setp.lt.u32 	%p55, %r107, 3;
	@%p55 bra 	$L__BB1_82;
	mad.lo.s32 	%r364, %r461, %r167, %r112;
	shl.b32 	%r365, %r364, 3;
	mov.u32 	%r366, _ZZ19h1mg_do_fast_kernelPdS_PKdS1_iE5work1;
	add.s32 	%r367, %r366, %r365;
	ld.shared.f64 	%fd477, [%r367];
	add.s32 	%r368, %r102, %r461;
	mul.wide.s32 	%rd147, %r368, 8;
	add.s64 	%rd148, %rd3, %rd147;
	ld.global.nc.f64 	%fd478, [%rd148];
	fma.rn.f64 	%fd479, %fd477, %fd478, %fd625;
	shl.b32 	%r369, %r167, 3;
	add.s32 	%r370, %r367, %r369;
	ld.shared.f64 	%fd480, [%r370];
	ld.global.nc.f64 	%fd481, [%rd148+8];
	fma.rn.f64 	%fd482, %fd480, %fd481, %fd479;
	add.s32 	%r371, %r370, %r369;
	ld.shared.f64 	%fd483, [%r371];
	ld.global.nc.f64 	%fd484, [%rd148+16];
	fma.rn.f64 	%fd485, %fd483, %fd484, %fd482;
	add.s32 	%r372, %r371, %r369;
	ld.shared.f64 	%fd486, [%r372];
	ld.global.nc.f64 	%fd487, [%rd148+24];
	fma.rn.f64 	%fd625, %fd486, %fd487, %fd485;
	add.s32 	%r461, %r461, 4;
$L__BB1_82:
	setp.eq.s32 	%p56, %r109, 0;
	@%p56 bra 	$L__BB1_86;
	setp.eq.s32 	%p57, %r109, 1;
	mad.lo.s32 	%r373, %r461, %r167, %r112;
	shl.b32 	%r374, %r373, 3;
	mov.u32 	%r375, _ZZ19h1mg_do_fast_kernelPdS_PKdS1_iE5work1;
	add.s32 	%r120, %r375, %r374;
	ld.shared.f64 	%fd488, [%r120];
	add.s32 	%r376, %r102, %r461;
	mul.wide.s32 	%rd149, %r376, 8;
	add.s64 	%rd8, %rd3, %rd149;
	ld.global.nc.f64 	%fd489, [%rd8];
	fma.rn.f64 	%fd625, %fd488, %fd489, %fd625;
	@%p57 bra 	$L__BB1_86;
	setp.eq.s32 	%p58, %r109, 2;
	shl.b32 	%r121, %r167, 3;
	add.s32 	%r122, %r120, %r121;
	ld.shared.f64 	%fd490, [%r122];
	ld.global.nc.f64 	%fd491, [%rd8+8];
	fma.rn.f64 	%fd625, %fd490, %fd491, %fd625;
	@%p58 bra 	$L__BB1_86;
	add.s32 	%r377, %r122, %r121;
	ld.shared.f64 	%fd492, [%r377];
	ld.global.nc.f64 	%fd493, [%rd8+16];
	fma.rn.f64 	%fd625, %fd492, %fd493, %fd625;
$L__BB1_86:
	shl.b32 	%r378, %r111, 3;
	mov.u32 	%r379, _ZZ19h1mg_do_fast_kernelPdS_PKdS1_iE5work2;
	add.s32 	%r380, %r379, %r378;
	st.shared.f64 	[%r380], %fd625;
	add.s32 	%r458, %r458, 1;
	setp.ne.s32 	%p59, %r458, %r167;
	@%p59 bra 	$L__BB1_73;
$L__BB1_87:
	setp.lt.s32 	%p60, %r167, 1;
	bar.sync 	0;
	@%p60 bra 	$L__BB1_103;
	mad.lo.s32 	%r124, %r167, %r2, %r1;
	add.s32 	%r125, %r4, %r124;
	shl.b32 	%r382, %r3, 2;
	add.s32 	%r383, %r382, %r3;
	add.s32 	%r126, %r383, %r6;
	add.s32 	%r127, %r167, -1;
	and.b32  	%r128, %r167, 15;
	and.b32  	%r129, %r167, 7;
	and.b32  	%r130, %r167, 2147483632;
	and.b32  	%r131, %r167, 3;
	neg.s32 	%r132, %r130;
	shl.b32 	%r133, %r3, 3;
	shl.b32 	%r134, %r3, 7;
	mul.lo.s32 	%r135, %r3, 24;
	shl.b32 	%r136, %r3, 5;
	mul.lo.s32 	%r137, %r3, 40;
	mul.lo.s32 	%r138, %r3, 48;
	mul.lo.s32 	%r139, %r3, 56;
	shl.b32 	%r140, %r3, 6;
	mul.lo.s32 	%r141, %r3, 72;
	mul.lo.s32 	%r142, %r3, 80;
	mul.lo.s32 	%r143, %r3, 88;
	mul.lo.s32 	%r144, %r3, 96;
	mul.lo.s32 	%r145, %r3, 104;
	mul.lo.s32 	%r146, %r3, 112;
	mul.lo.s32 	%r147, %r3, 120;
	add.s32 	%r384, %r5, 5;
	mul.lo.s32 	%r148, %r167, %r384;
	mov.b32 	%r463, 0;
$L__BB1_89:
	setp.lt.u32 	%p61, %r127, 15;
	mul.lo.s32 	%r386, %r463, %r167;
	mad.lo.s32 	%r387, %r386, %r167, %r125;
	cvt.s64.s32 	%rd9, %r387;
	add.s32 	%r150, %r126, %r386;
	mov.b32 	%r468, 0;
	mov.f64 	%fd633, 0d0000000000000000;
	@%p61 bra 	$L__BB1_92;
	shl.b32 	%r388, %r124, 3;
	mov.u32 	%r389, _ZZ19h1mg_do_fast_kernelPdS_PKdS1_iE5work2;
	add.s32 	%r465, %r389, %r388;
	add.s32 	%r390, %r148, %r463;
	mul.lo.s32 	%r464, %r167, %r390;
	mov.f64 	%fd633, 0d0000000000000000;
	mov.u32 	%r466, %r132;
$L__BB1_91:
	.pragma "nounroll";
	ld.shared.f64 	%fd497, [%r465];
	mul.wide.s32 	%rd150, %r464, 8;
	add.s64 	%rd151, %rd3, %rd150;
	ld.global.nc.f64 	%fd498, [%rd151];
	fma.rn.f64 	%fd499, %fd497, %fd498, %fd633;
	add.s32 	%r391, %r465, %r133;
	ld.shared.f64 	%fd500, [%r391];
	ld.global.nc.f64 	%fd501, [%rd151+8];
	fma.rn.f64 	%fd502, %fd500, %fd501, %fd499;
	shl.b32 	%r392, %r3, 4;
	add.s32 	%r393, %r465, %r392;
	ld.shared.f64 	%fd503, [%r393];
	ld.global.nc.f64 	%fd504, [%rd151+16];
	fma.rn.f64 	%fd505, %fd503, %fd504, %fd502;
	add.s32 	%r394, %r465, %r135;
	ld.shared.f64 	%fd506, [%r394];
	ld.global.nc.f64 	%fd507, [%rd151+24];
	fma.rn.f64 	%fd508, %fd506, %fd507, %fd505;
	add.s32 	%r395, %r465, %r136;
	ld.shared.f64 	%fd509, [%r395];
	ld.global.nc.f64 	%fd510, [%rd151+32];
	fma.rn.f64 	%fd511, %fd509, %fd510, %fd508;
	add.s32 	%r396, %r465, %r137;
	ld.shared.f64 	%fd512, [%r396];
	ld.global.nc.f64 	%fd513, [%rd151+40];
	fma.rn.f64 	%fd514, %fd512, %fd513, %fd511;
	add.s32 	%r397, %r465, %r138;
	ld.shared.f64 	%fd515, [%r397];
	ld.global.nc.f64 	%fd516, [%rd151+48];
	fma.rn.f64 	%fd517, %fd515, %fd516, %fd514;
	add.s32 	%r398, %r465, %r139;
	ld.shared.f64 	%fd518, [%r398];
	ld.global.nc.f64 	%fd519, [%rd151+56];
	fma.rn.f64 	%fd520, %fd518, %fd519, %fd517;
	add.s32 	%r399, %r465, %r140;
	ld.shared.f64 	%fd521, [%r399];
	ld.global.nc.f64 	%fd522, [%rd151+64];
	fma.rn.f64 	%fd523, %fd521, %fd522, %fd520;
	add.s32 	%r400, %r465, %r141;
	ld.shared.f64 	%fd524, [%r400];
	ld.global.nc.f64 	%fd525, [%rd151+72];
	fma.rn.f64 	%fd526, %fd524, %fd525, %fd523;
	add.s32 	%r401, %r465, %r142;
	ld.shared.f64 	%fd527, [%r401];
	ld.global.nc.f64 	%fd528, [%rd151+80];
	fma.rn.f64 	%fd529, %fd527, %fd528, %fd526;
	add.s32 	%r402, %r465, %r143;
	ld.shared.f64 	%fd530, [%r402];
	ld.global.nc.f64 	%fd531, [%rd151+88];
	fma.rn.f64 	%fd532, %fd530, %fd531, %fd529;
	add.s32 	%r403, %r465, %r144;
	ld.shared.f64 	%fd533, [%r403];
	ld.global.nc.f64 	%fd534, [%rd151+96];
	fma.rn.f64 	%fd535, %fd533, %fd534, %fd532;
	add.s32 	%r404, %r465, %r145;
	ld.shared.f64 	%fd536, [%r404];
	ld.global.nc.f64 	%fd537, [%rd151+104];
	fma.rn.f64 	%fd538, %fd536, %fd537, %fd535;
	add.s32 	%r405, %r465, %r146;
	ld.shared.f64 	%fd539, [%r405];
	ld.global.nc.f64 	%fd540, [%rd151+112];
	fma.rn.f64 	%fd541, %fd539, %fd540, %fd538;
	add.s32 	%r406, %r465, %r147;
	ld.shared.f64 	%fd542, [%r406];
	ld.global.nc.f64 	%fd543, [%rd151+120];
	fma.rn.f64 	%fd633, %fd542, %fd543, %fd541;
	add.s32 	%r466, %r466, 16;
	add.s32 	%r465, %r465, %r134;
	add.s32 	%r464, %r464, 16;
	setp.ne.s32 	%p62, %r466, 0;
	mov.u32 	%r468, %r130;
	@%p62 bra 	$L__BB1_91;
$L__BB1_92:
	setp.eq.s32 	%p63, %r128, 0;
	@%p63 bra 	$L__BB1_102;
	add.s32 	%r407, %r128, -1;
	setp.lt.u32 	%p64, %r407, 7;
	@%p64 bra 	$L__BB1_95;
	mad.lo.s32 	%r408, %r3, %r468, %r124;
	shl.b32 	%r409, %r408, 3;
	mov.u32 	%r410, _ZZ19h1mg_do_fast_kernelPdS_PKdS1_iE5work2;
	add.s32 	%r411, %r410, %r409;
	ld.shared.f64 	%fd545, [%r411];
	add.s32 	%r412, %r150, %r468;
	mul.wide.s32 	%rd152, %r412, 8;
	add.s64 	%rd153, %rd3, %rd152;
	ld.global.nc.f64 	%fd546, [%rd153];
	fma.rn.f64 	%fd547, %fd545, %fd546, %fd633;
	add.s32 	%r413, %r411, %r133;
	ld.shared.f64 	%fd548, [%r413];
	ld.global.nc.f64 	%fd549, [%rd153+8];
	fma.rn.f64 	%fd550, %fd548, %fd549, %fd547;
	add.s32 	%r414, %r413, %r133;
	ld.shared.f64 	%fd551, [%r414];
	ld.global.nc.f64 	%fd552, [%rd153+16];
	fma.rn.f64 	%fd553, %fd551, %fd552, %fd550;
	add.s32 	%r415, %r414, %r133;
	ld.shared.f64 	%fd554, [%r415];
	ld.global.nc.f64 	%fd555, [%rd153+24];
	fma.rn.f64 	%fd556, %fd554, %fd555, %fd553;
	add.s32 	%r416, %r415, %r133;
	ld.shared.f64 	%fd557, [%r416];
	ld.global.nc.f64 	%fd558, [%rd153+32];
	fma.rn.f64 	%fd559, %fd557, %fd558, %fd556;
	add.s32 	%r417, %r416, %r133;
	ld.shared.f64 	%fd560, [%r417];
	ld.global.nc.f64 	%fd561, [%rd153+40];
	fma.rn.f64 	%fd562, %fd560, %fd561, %fd559;
	add.s32 	%r418, %r417, %r133;
	ld.shared.f64 	%fd563, [%r418];
	ld.global.nc.f64 	%fd564, [%rd153+48];
	fma.rn.f64 	%fd565, %fd563, %fd564, %fd562;
	add.s32 	%r419, %r418, %r133;
	ld.shared.f64 	%fd566, [%r419];
	ld.global.nc.f64 	%fd567, [%rd153+56];
	fma.rn.f64 	%fd633, %fd566, %fd567, %fd565;
	add.s32 	%r468, %r468, 8;
$L__BB1_95:
	setp.eq.s32 	%p65, %r129, 0;
	@%p65 bra 	$L__BB1_102;
	add.s32 	%r420, %r129, -1;
	setp.lt.u32 	%p66, %r420, 3;
	@%p66 bra 	$L__BB1_98;
	mad.lo.s32 	%r421, %r3, %r468, %r124;
	shl.b32 	%r422, %r421, 3;
	mov.u32 	%r423, _ZZ19h1mg_do_fast_kernelPdS_PKdS1_iE5work2;
	add.s32 	%r424, %r423, %r422;
	ld.shared.f64 	%fd569, [%r424];
	add.s32 	%r425, %r150, %r468;
	mul.wide.s32 	%rd154, %r425, 8;
	add.s64 	%rd155, %rd3, %rd154;
	ld.global.nc.f64 	%fd570, [%rd155];
	fma.rn.f64 	%fd571, %fd569, %fd570, %fd633;
	add.s32 	%r426, %r424, %r133;
	ld.shared.f64 	%fd572, [%r426];
	ld.global.nc.f64 	%fd573, [%rd155+8];
	fma.rn.f64 	%fd574, %fd572, %fd573, %fd571;
	add.s32 	%r427, %r426, %r133;
	ld.shared.f64 	%fd575, [%r427];
	ld.global.nc.f64 	%fd576, [%rd155+16];
	fma.rn.f64 	%fd577, %fd575, %fd576, %fd574;
	add.s32 	%r428, %r427, %r133;
	ld.shared.f64 	%fd578, [%r428];
	ld.global.nc.f64 	%fd579, [%rd155+24];
	fma.rn.f64 	%fd633, %fd578, %fd579, %fd577;
	add.s32 	%r468, %r468, 4;
$L__BB1_98:
	setp.eq.s32 	%p67, %r131, 0;
	@%p67 bra 	$L__BB1_102;
	setp.eq.s32 	%p68, %r131, 1;
	mad.lo.s32 	%r429, %r3, %r468, %r124;
	shl.b32 	%r430, %r429, 3;
	mov.u32 	%r431, _ZZ19h1mg_do_fast_kernelPdS_PKdS1_iE5work2;
	add.s32 	%r164, %r431, %r430;
	ld.shared.f64 	%fd580, [%r164];
	add.s32 	%r432, %r150, %r468;
	mul.wide.s32 	%rd156, %r432, 8;
	add.s64 	%rd10, %rd3, %rd156;
	ld.global.nc.f64 	%fd581, [%rd10];
	fma.rn.f64 	%fd633, %fd580, %fd581, %fd633;
	@%p68 bra 	$L__BB1_102;
	setp.eq.s32 	%p69, %r131, 2;
	add.s32 	%r165, %r164, %r133;
	ld.shared.f64 	%fd582, [%r165];
	ld.global.nc.f64 	%fd583, [%rd10+8];
	fma.rn.f64 	%fd633, %fd582, %fd583, %fd633;
	@%p69 bra 	$L__BB1_102;
	add.s32 	%r433, %r165, %r133;
	ld.shared.f64 	%fd584, [%r433];
	ld.global.nc.f64 	%fd585, [%rd10+16];
	fma.rn.f64 	%fd633, %fd584, %fd585, %fd633;
$L__BB1_102:
	shl.b64 	%rd157, %rd9, 3;
	add.s64 	%rd158, %rd4, %rd157;
	st.global.f64 	[%rd158], %fd633;
	add.s32 	%r463, %r463, 1;
	setp.ne.s32 	%p70, %r463, %r167;
	@%p70 bra 	$L__BB1_89;
$L__BB1_103:
	ret;

}


// ===== COMPILED SASS (sm_100) =====

	.target	sm_100

	.elftype	@"ET_EXEC"


//--------------------- .note.nv.tkinfo           --------------------------
	.section	.note.nv.tkinfo,"",@"SHT_NOTE"
	.sectionflags	@"SHF_NOTE_NV_TKINFO"
	.tkinfo
        /*0018*/ 	.word	0x00000002
        /*0030*/ 	.string	""
        /*0030*/ 	.string	"ptxas"
        /*0030*/ 	.string	"Cuda compilation tools, release 13.0, V13.0.88"
        /*0030*/ 	.string	"Build cuda_13.0.r13.0/compiler.36424714_0"
        /*0030*/ 	.string	"-arch sm_100 -m 64 "



//--------------------- .note.nv.cuinfo           --------------------------
	.section	.note.nv.cuinfo,"",@"SHT_NOTE"
	.sectionflags	@"SHF_NOTE_NV_CUINFO"
        /*0018*/ 	.short	0x0002
        /*001a*/ 	.short	0x0064
        /*001c*/ 	.short	0x0082
	.zero		2


//--------------------- .nv.info                  --------------------------
	.section	.nv.info,"",@"SHT_CUDA_INFO"
	.align	4


	//----- nvinfo : EIATTR_REGCOUNT
	.align		4
        /*0000*/ 	.byte	0x04, 0x2f
        /*0002*/ 	.short	(.L_1 - .L_0)
	.align		4
.L_0:
        /*0004*/ 	.word	index@(_Z18h1mg_tnsr3d_kernelPdiPKdiS1_S1_S1_)
        /*0008*/ 	.word	0x00000020


	//----- nvinfo : EIATTR_FRAME_SIZE
	.align		4
.L_1:
        /*000c*/ 	.byte	0x04, 0x11
        /*000e*/ 	.short	(.L_3 - .L_2)
	.align		4
.L_2:
        /*0010*/ 	.word	index@(_Z18h1mg_tnsr3d_kernelPdiPKdiS1_S1_S1_)
        /*0014*/ 	.word	0x00000000


	//----- nvinfo : EIATTR_REGCOUNT
	.align		4
.L_3:
        /*0018*/ 	.byte	0x04, 0x2f
        /*001a*/ 	.short	(.L_5 - .L_4)
	.align		4
.L_4:
        /*001c*/ 	.word	index@(_Z19h1mg_do_fast_kernelPdS_PKdS1_i)
        /*0020*/ 	.word	0x00000020


	//----- nvinfo : EIATTR_FRAME_SIZE
	.align		4
.L_5:
        /*0024*/ 	.byte	0x04, 0x11
        /*0026*/ 	.short	(.L_7 - .L_6)
	.align		4
.L_6:
        /*0028*/ 	.word	index@(_Z19h1mg_do_fast_kernelPdS_PKdS1_i)
        /*002c*/ 	.word	0x00000000


	//----- nvinfo : EIATTR_MIN_STACK_SIZE
	.align		4
.L_7:
        /*0030*/ 	.byte	0x04, 0x12
        /*0032*/ 	.short	(.L_9 - .L_8)
	.align		4
.L_8:
        /*0034*/ 	.word	index@(_Z19h1mg_do_fast_kernelPdS_PKdS1_i)
        /*0038*/ 	.word	0x00000000


	//----- nvinfo : EIATTR_MIN_STACK_SIZE
	.align		4
.L_9:
        /*003c*/ 	.byte	0x04, 0x12
        /*003e*/ 	.short	(.L_11 - .L_10)
	.align		4
.L_10:
        /*0040*/ 	.word	index@(_Z18h1mg_tnsr3d_kernelPdiPKdiS1_S1_S1_)
        /*0044*/ 	.word	0x00000000
.L_11:


//--------------------- .nv.compat                --------------------------
	.section	.nv.compat,"",@"SHT_CUDA_COMPAT_INFO"
	.align	4
        /*0000*/ 	.byte	0x02, 0x09, 0x00, 0x00, 0x02, 0x02, 0x01, 0x00, 0x02, 0x05, 0x05, 0x00, 0x03, 0x07, 0x01, 0x01
        /*0010*/ 	.byte	0x02, 0x03, 0x00, 0x00, 0x02, 0x06, 0x01, 0x00, 0x04, 0x0b, 0x08, 0x00, 0x01, 0x00, 0x00, 0x00
        /*0020*/ 	.byte	0x00, 0x00, 0x00, 0x00


//--------------------- .nv.info._Z19h1mg_do_fast_kernelPdS_PKdS1_i --------------------------
	.section	.nv.info._Z19h1mg_do_fast_kernelPdS_PKdS1_i,"",@"SHT_CUDA_INFO"
	.sectionflags	@""
	.align	4


	//----- nvinfo : EIATTR_CUDA_API_VERSION
	.align		4
        /*0000*/ 	.byte	0x04, 0x37
        /*0002*/ 	.short	(.L_13 - .L_12)
.L_12:
        /*0004*/ 	.word	0x00000082


	//----- nvinfo : EIATTR_KPARAM_INFO
	.align		4
.L_13:
        /*0008*/ 	.byte	0x04, 0x17
        /*000a*/ 	.short	(.L_15 - .L_14)
.L_14:
        /*000c*/ 	.word	0x00000000
        /*0010*/ 	.short	0x0004
        /*0012*/ 	.short	0x0020
        /*0014*/ 	.byte	0x00, 0xf0, 0x11, 0x00


	//----- nvinfo : EIATTR_KPARAM_INFO
	.align		4
.L_15:
        /*0018*/ 	.byte	0x04, 0x17
        /*001a*/ 	.short	(.L_17 - .L_16)
.L_16:
        /*001c*/ 	.word	0x00000000
        /*0020*/ 	.short	0x0003
        /*0022*/ 	.short	0x0018
        /*0024*/ 	.byte	0x00, 0xf5, 0x21, 0x00


	//----- nvinfo : EIATTR_KPARAM_INFO
	.align		4
.L_17:
        /*0028*/ 	.byte	0x04, 0x17
        /*002a*/ 	.short	(.L_19 - .L_18)
.L_18:
        /*002c*/ 	.word	0x00000000
        /*0030*/ 	.short	0x0002
        /*0032*/ 	.short	0x0010
        /*0034*/ 	.byte	0x00, 0xf5, 0x21, 0x00


	//----- nvinfo : EIATTR_KPARAM_INFO
	.align		4
.L_19:
        /*0038*/ 	.byte	0x04, 0x17
        /*003a*/ 	.short	(.L_21 - .L_20)
.L_20:
        /*003c*/ 	.word	0x00000000
        /*0040*/ 	.short	0x0001
        /*0042*/ 	.short	0x0008
        /*0044*/ 	.byte	0x00, 0xf5, 0x21, 0x00


	//----- nvinfo : EIATTR_KPARAM_INFO
	.align		4
.L_21:
        /*0048*/ 	.byte	0x04, 0x17
        /*004a*/ 	.short	(.L_23 - .L_22)
.L_22:
        /*004c*/ 	.word	0x00000000
        /*0050*/ 	.short	0x0000
        /*0052*/ 	.short	0x0000
        /*0054*/ 	.byte	0x00, 0xf5, 0x21, 0x00


	//----- nvinfo : EIATTR_SPARSE_MMA_MASK
	.align		4
.L_23:
        /*0058*/ 	.byte	0x03, 0x50
        /*005a*/ 	.short	0x0000


	//----- nvinfo : EIATTR_MAXREG_COUNT
	.align		4
        /*005c*/ 	.byte	0x03, 0x1b
        /*005e*/ 	.short	0x00ff


	//----- nvinfo : EIATTR_NUM_BARRIERS
	.align		4
        /*0060*/ 	.byte	0x02, 0x4c
        /*0062*/ 	.byte	0x01
	.zero		1


	//----- nvinfo : EIATTR_MERCURY_ISA_VERSION
	.align		4
        /*0064*/ 	.byte	0x03, 0x5f
        /*0066*/ 	.short	0x0101


	//----- nvinfo : EIATTR_VRC_CTA_INIT_COUNT
	.align		4
        /*0068*/ 	.byte	0x02, 0x4a
	.zero		1
	.zero		1


	//----- nvinfo : EIATTR_EXIT_INSTR_OFFSETS
	.align		4
        /*006c*/ 	.byte	0x04, 0x1c
        /*006e*/ 	.short	(.L_25 - .L_24)


	//   ....[0]....
.L_24:
        /*0070*/ 	.word	0x00004060


	//   ....[1]....
        /*0074*/ 	.word	0x00004d90


	//----- nvinfo : EIATTR_CBANK_PARAM_SIZE
	.align		4
.L_25:
        /*0078*/ 	.byte	0x03, 0x19
        /*007a*/ 	.short	0x0024


	//----- nvinfo : EIATTR_PARAM_CBANK
	.align		4
        /*007c*/ 	.byte	0x04, 0x0a
        /*007e*/ 	.short	(.L_27 - .L_26)
	.align		4
.L_26:
        /*0080*/ 	.word	index@(.nv.constant0._Z19h1mg_do_fast_kernelPdS_PKdS1_i)
        /*0084*/ 	.short	0x0380
        /*0086*/ 	.short	0x0024


	//----- nvinfo : EIATTR_SW_WAR
	.align		4
.L_27:
        /*0088*/ 	.byte	0x04, 0x36
        /*008a*/ 	.short	(.L_29 - .L_28)
.L_28:
        /*008c*/ 	.word	0x00000008
.L_29:


//--------------------- .nv.info._Z18h1mg_tnsr3d_kernelPdiPKdiS1_S1_S1_ --------------------------
	.section	.nv.info._Z18h1mg_tnsr3d_kernelPdiPKdiS1_S1_S1_,"",@"SHT_CUDA_INFO"
	.sectionflags	@""
	.align	4


	//----- nvinfo : EIATTR_CUDA_API_VERSION
	.align		4
        /*0000*/ 	.byte	0x04, 0x37
        /*0002*/ 	.short	(.L_31 - .L_30)
.L_30:
        /*0004*/ 	.word	0x00000082


	//----- nvinfo : EIATTR_KPARAM_INFO
	.align		4
.L_31:
        /*0008*/ 	.byte	0x04, 0x17
        /*000a*/ 	.short	(.L_33 - .L_32)
.L_32:
        /*000c*/ 	.word	0x00000000
        /*0010*/ 	.short	0x0006
        /*0012*/ 	.short	0x0030
        /*0014*/ 	.byte	0x00, 0xf5, 0x21, 0x00


	//----- nvinfo : EIATTR_KPARAM_INFO
	.align		4
.L_33:
        /*0018*/ 	.byte	0x04, 0x17
        /*001a*/ 	.short	(.L_35 - .L_34)
.L_34:
        /*001c*/ 	.word	0x00000000
        /*0020*/ 	.short	0x0005
        /*0022*/ 	.short	0x0028
        /*0024*/ 	.byte	0x00, 0xf5, 0x21, 0x00


	//----- nvinfo : EIATTR_KPARAM_INFO
	.align		4
.L_35:
        /*0028*/ 	.byte	0x04, 0x17
        /*002a*/ 	.short	(.L_37 - .L_36)
.L_36:
        /*002c*/ 	.word	0x00000000
        /*0030*/ 	.short	0x0004
        /*0032*/ 	.short	0x0020
        /*0034*/ 	.byte	0x00, 0xf5, 0x21, 0x00


	//----- nvinfo : EIATTR_KPARAM_INFO
	.align		4
.L_37:
        /*0038*/ 	.byte	0x04, 0x17
        /*003a*/ 	.short	(.L_39 - .L_38)
.L_38:
        /*003c*/ 	.word	0x00000000
        /*0040*/ 	.short	0x0003
        /*0042*/ 	.short	0x0018
        /*0044*/ 	.byte	0x00, 0xf0, 0x11, 0x00


	//----- nvinfo : EIATTR_KPARAM_INFO
	.align		4
.L_39:
        /*0048*/ 	.byte	0x04, 0x17
        /*004a*/ 	.short	(.L_41 - .L_40)
.L_40:
        /*004c*/ 	.word	0x00000000
        /*0050*/ 	.short	0x0002
        /*0052*/ 	.short	0x0010
        /*0054*/ 	.byte	0x00, 0xf5, 0x21, 0x00


	//----- nvinfo : EIATTR_KPARAM_INFO
	.align		4
.L_41:
        /*0058*/ 	.byte	0x04, 0x17
        /*005a*/ 	.short	(.L_43 - .L_42)
.L_42:
        /*005c*/ 	.word	0x00000000
        /*0060*/ 	.short	0x0001
        /*0062*/ 	.short	0x0008
        /*0064*/ 	.byte	0x00, 0xf0, 0x11, 0x00


	//----- nvinfo : EIATTR_KPARAM_INFO
	.align		4
.L_43:
        /*0068*/ 	.byte	0x04, 0x17
        /*006a*/ 	.short	(.L_45 - .L_44)
.L_44:
        /*006c*/ 	.word	0x00000000
        /*0070*/ 	.short	0x0000
        /*0072*/ 	.short	0x0000
        /*0074*/ 	.byte	0x00, 0xf5, 0x21, 0x00


	//----- nvinfo : EIATTR_SPARSE_MMA_MASK
	.align		4
.L_45:
        /*0078*/ 	.byte	0x03, 0x50
        /*007a*/ 	.short	0x0000


	//----- nvinfo : EIATTR_MAXREG_COUNT
	.align		4
        /*007c*/ 	.byte	0x03, 0x1b
        /*007e*/ 	.short	0x00ff


	//----- nvinfo : EIATTR_NUM_BARRIERS
	.align		4
        /*0080*/ 	.byte	0x02, 0x4c
        /*0082*/ 	.byte	0x01
	.zero		1


	//----- nvinfo : EIATTR_MERCURY_ISA_VERSION
	.align		4
        /*0084*/ 	.byte	0x03, 0x5f
        /*0086*/ 	.short	0x0101


	//----- nvinfo : EIATTR_VRC_CTA_INIT_COUNT
	.align		4
        /*0088*/ 	.byte	0x02, 0x4a
	.zero		1
	.zero		1


	//----- nvinfo : EIATTR_EXIT_INSTR_OFFSETS
	.align		4
        /*008c*/ 	.byte	0x04, 0x1c
        /*008e*/ 	.short	(.L_47 - .L_46)


	//   ....[0]....
.L_46:
        /*0090*/ 	.word	0x00001700


	//   ....[1]....
        /*0094*/ 	.word	0x00002570


	//   ....[2]....
        /*0098*/ 	.word	0x00002770


	//   ....[3]....
        /*009c*/ 	.word	0x00002880


	//   ....[4]....
        /*00a0*/ 	.word	0x00002950


	//   ....[5]....
        /*00a4*/ 	.word	0x000029b0


	//----- nvinfo : EIATTR_CRS_STACK_SIZE
	.align		4
.L_47:
        /*00a8*/ 	.byte	0x04, 0x1e
        /*00aa*/ 	.short	(.L_49 - .L_48)
.L_48:
        /*00ac*/ 	.word	0x00000000


	//----- nvinfo : EIATTR_CBANK_PARAM_SIZE
	.align		4
.L_49:
        /*00b0*/ 	.byte	0x03, 0x19
        /*00b2*/ 	.short	0x0038


	//----- nvinfo : EIATTR_PARAM_CBANK
	.align		4
        /*00b4*/ 	.byte	0x04, 0x0a
        /*00b6*/ 	.short	(.L_51 - .L_50)
	.align		4
.L_50:
        /*00b8*/ 	.word	index@(.nv.constant0._Z18h1mg_tnsr3d_kernelPdiPKdiS1_S1_S1_)
        /*00bc*/ 	.short	0x0380
        /*00be*/ 	.short	0x0038


	//----- nvinfo : EIATTR_SW_WAR
	.align		4
.L_51:
        /*00c0*/ 	.byte	0x04, 0x36
        /*00c2*/ 	.short	(.L_53 - .L_52)
.L_52:
        /*00c4*/ 	.word	0x00000008
.L_53:


//--------------------- .nv.callgraph             --------------------------
	.section	.nv.callgraph,"",@"SHT_CUDA_CALLGRAPH"
	.align	4
	.sectionentsize	8
	.align		4
        /*0000*/ 	.word	0x00000000
	.align		4
        /*0004*/ 	.word	0xffffffff
	.align		4
        /*0008*/ 	.word	0x00000000
	.align		4
        /*000c*/ 	.word	0xfffffffe
	.align		4
        /*0010*/ 	.word	0x00000000
	.align		4
        /*0014*/ 	.word	0xfffffffd
	.align		4
        /*0018*/ 	.word	0x00000000
	.align		4
        /*001c*/ 	.word	0xfffffffc


//--------------------- .text._Z19h1mg_do_fast_kernelPdS_PKdS1_i --------------------------
	.section	.text._Z19h1mg_do_fast_kernelPdS_PKdS1_i,"ax",@progbits
	.align	128
        .global         _Z19h1mg_do_fast_kernelPdS_PKdS1_i
        .type           _Z19h1mg_do_fast_kernelPdS_PKdS1_i,@function
        .size           _Z19h1mg_do_fast_kernelPdS_PKdS1_i,(.L_x_78 - _Z19h1mg_do_fast_kernelPdS_PKdS1_i)
        .other          _Z19h1mg_do_fast_kernelPdS_PKdS1_i,@"STO_CUDA_ENTRY STV_DEFAULT"
_Z19h1mg_do_fast_kernelPdS_PKdS1_i:
.text._Z19h1mg_do_fast_kernelPdS_PKdS1_i:
[----:B------:R-:W-:Y:S01]  /*0000*/  LDC R1, c[0x0][0x37c] ;  /* 0x0000df00ff017b82 */ /* 0x000fe20000000800 */
[----:B------:R-:W0:Y:S07]  /*0010*/  LDCU UR5, c[0x0][0x3a0] ;  /* 0x00007400ff0577ac */ /* 0x000e2e0008000800 */
[----:B------:R-:W1:Y:S01]  /*0020*/  S2UR UR4, SR_CTAID.X ;  /* 0x00000000000479c3 */ /* 0x000e620000002500 */
[----:B------:R-:W2:Y:S01]  /*0030*/  S2R R2, SR_TID.X ;  /* 0x0000000000027919 */ /* 0x000ea20000002100 */
[----:B------:R-:W3:Y:S01]  /*0040*/  LDCU.64 UR8, c[0x0][0x358] ;  /* 0x00006b00ff0877ac */ /* 0x000ee20008000a00 */
[----:B------:R-:W4:Y:S01]  /*0050*/  S2R R25, SR_TID.Y ;  /* 0x0000000000197919 */ /* 0x000f220000002200 */
[----:B0-----:R-:W-:-:S04]  /*0060*/  MOV R7, UR5 ;  /* 0x0000000500077c02 */ /* 0x001fc80008000f00 */
[C---:B------:R-:W-:Y:S01]  /*0070*/  ISETP.GE.AND P0, PT, R7.reuse, 0x1, PT ;  /* 0x000000010700780c */ /* 0x040fe20003f06270 */
[C---:B------:R-:W-:Y:S01]  /*0080*/  IMAD R0, R7.reuse, R7, RZ ;  /* 0x0000000707007224 */ /* 0x040fe200078e02ff */
[----:B-1----:R-:W-:Y:S02]  /*0090*/  UIMAD UR6, UR4, 0x6, URZ ;  /* 0x00000006040678a4 */ /* 0x002fe4000f8e02ff */
[----:B------:R-:W-:-:S04]  /*00a0*/  IMAD R3, R7, UR4, RZ ;  /* 0x0000000407037c24 */ /* 0x000fc8000f8e02ff */
[C---:B------:R-:W-:Y:S02]  /*00b0*/  IMAD R22, R0.reuse, R3, RZ ;  /* 0x0000000300167224 */ /* 0x040fe400078e02ff */
[----:B------:R-:W-:-:S03]  /*00c0*/  IMAD R5, R0, UR6, RZ ;  /* 0x0000000600057c24 */ /* 0x000fc6000f8e02ff */
[----:B--23--:R-:W-:Y:S05]  /*00d0*/  @!P0 BRA `(.L_x_0) ;  /* 0x0000000400e88947 */ /* 0x00cfea0003800000 */
[C---:B------:R-:W-:Y:S01]  /*00e0*/  LOP3.LUT R3, R7.reuse, 0x7, RZ, 0xc0, !PT ;  /* 0x0000000707037812 */ /* 0x040fe200078ec0ff */
[C---:B------:R-:W-:Y:S01]  /*00f0*/  VIADD R4, R7.reuse, 0xffffffff ;  /* 0xffffffff07047836 */ /* 0x040fe20000000000 */
[----:B------:R-:W-:Y:S01]  /*0100*/  LOP3.LUT R24, R7, 0x3, RZ, 0xc0, !PT ;  /* 0x0000000307187812 */ /* 0x000fe200078ec0ff */
[-C--:B----4-:R-:W-:Y:S01]  /*0110*/  IMAD R23, R25, R7.reuse, R2 ;  /* 0x0000000719177224 */ /* 0x090fe200078e0202 */
[----:B------:R-:W-:Y:S01]  /*0120*/  IADD3 R6, PT, PT, R3, -0x1, RZ ;  /* 0xffffffff03067810 */ /* 0x000fe20007ffe0ff */
[----:B------:R-:W-:Y:S01]  /*0130*/  IMAD R25, R25, R7, R22 ;  /* 0x0000000719197224 */ /* 0x000fe200078e0216 */
[----:B------:R-:W-:Y:S01]  /*0140*/  ISETP.GE.U32.AND P2, PT, R4, 0x7, PT ;  /* 0x000000070400780c */ /* 0x000fe20003f46070 */
[----:B------:R-:W-:Y:S01]  /*0150*/  UMOV UR4, URZ ;  /* 0x000000ff00047c82 */ /* 0x000fe20008000000 */
[----:B------:R-:W-:Y:S02]  /*0160*/  ISETP.GE.U32.AND P1, PT, R6, 0x3, PT ;  /* 0x000000030600780c */ /* 0x000fe40003f26070 */
[----:B------:R-:W-:-:S11]  /*0170*/  LOP3.LUT R6, R7, 0x7ffffff8, RZ, 0xc0, !PT ;  /* 0x7ffffff807067812 */ /* 0x000fd600078ec0ff */
.L_x_5:
[----:B0-----:R-:W0:Y:S01]  /*0180*/  LDC R7, c[0x0][0x3a0] ;  /* 0x0000e800ff077b82 */ /* 0x001e220000000800 */
[C---:B------:R-:W-:Y:S01]  /*0190*/  IMAD R26, R0.reuse, UR4, R23 ;  /* 0x00000004001a7c24 */ /* 0x040fe2000f8e0217 */
[----:B------:R-:W-:Y:S01]  /*01a0*/  CS2R R8, SRZ ;  /* 0x0000000000087805 */ /* 0x000fe2000001ff00 */
[----:B------:R-:W-:Y:S01]  /*01b0*/  IMAD R27, R0, UR4, R25 ;  /* 0x00000004001b7c24 */ /* 0x000fe2000f8e0219 */
[----:B------:R-:W-:Y:S01]  /*01c0*/  UIADD3 UR4, UPT, UPT, UR4, 0x1, URZ ;  /* 0x0000000104047890 */ /* 0x000fe2000fffe0ff */
[----:B------:R-:W-:-:S05]  /*01d0*/  IMAD.MOV.U32 R4, RZ, RZ, RZ ;  /* 0x000000ffff047224 */ /* 0x000fca00078e00ff */
[----:B0-----:R-:W-:Y:S01]  /*01e0*/  ISETP.NE.AND P0, PT, R7, UR4, PT ;  /* 0x0000000407007c0c */ /* 0x001fe2000bf05270 */
[----:B------:R-:W-:-:S12]  /*01f0*/  @!P2 BRA `(.L_x_1) ;  /* 0x0000000000b0a947 */ /* 0x000fd80003800000 */
[----:B------:R-:W-:Y:S01]  /*0200*/  CS2R R8, SRZ ;  /* 0x0000000000087805 */ /* 0x000fe2000001ff00 */
[----:B------:R-:W-:-:S06]  /*0210*/  UMOV UR5, URZ ;  /* 0x000000ff00057c82 */ /* 0x000fcc0008000000 */
.L_x_2:
[----:B------:R-:W0:Y:S01]  /*0220*/  LDC.64 R10, c[0x0][0x388] ;  /* 0x0000e200ff0a7b82 */ /* 0x000e220000000a00 */
[----:B------:R-:W-:Y:S02]  /*0230*/  IADD3 R4, PT, PT, R5, R0, R2 ;  /* 0x0000000005047210 */ /* 0x000fe40007ffe002 */
[----:B------:R-:W-:-:S03]  /*0240*/  IADD3 R15, PT, PT, R27, UR5, RZ ;  /* 0x000000051b0f7c10 */ /* 0x000fc6000fffe0ff */
[----:B------:R-:W-:Y:S02]  /*0250*/  IMAD R13, R7, UR5, R4 ;  /* 0x00000005070d7c24 */ /* 0x000fe4000f8e0204 */
[----:B------:R-:W1:Y:S01]  /*0260*/  LDC.64 R20, c[0x0][0x390] ;  /* 0x0000e400ff147b82 */ /* 0x000e620000000a00 */
[----:B0-----:R-:W-:-:S05]  /*0270*/  IMAD.WIDE R10, R15, 0x8, R10 ;  /* 0x000000080f0a7825 */ /* 0x001fca00078e020a */
[----:B------:R-:W2:Y:S01]  /*0280*/  LDG.E.64 R14, desc[UR8][R10.64] ;  /* 0x000000080a0e7981 */ /* 0x000ea2000c1e1b00 */
[----:B-1----:R-:W-:-:S03]  /*0290*/  IMAD.WIDE R20, R13, 0x8, R20 ;  /* 0x000000080d147825 */ /* 0x002fc600078e0214 */
[----:B------:R-:W3:Y:S04]  /*02a0*/  LDG.E.64 R16, desc[UR8][R10.64+0x8] ;  /* 0x000008080a107981 */ /* 0x000ee8000c1e1b00 */
[----:B------:R-:W2:Y:S01]  /*02b0*/  LDG.E.64.CONSTANT R12, desc[UR8][R20.64] ;  /* 0x00000008140c7981 */ /* 0x000ea2000c1e9b00 */
[----:B------:R-:W-:-:S03]  /*02c0*/  IMAD.WIDE.U32 R28, R7, 0x8, R20 ;  /* 0x00000008071c7825 */ /* 0x000fc600078e0014 */
[----:B------:R-:W4:Y:S04]  /*02d0*/  LDG.E.64 R18, desc[UR8][R10.64+0x10] ;  /* 0x000010080a127981 */ /* 0x000f28000c1e1b00 */
[----:B------:R-:W5:Y:S01]  /*02e0*/  LDG.E.64 R20, desc[UR8][R10.64+0x20] ;  /* 0x000020080a147981 */ /* 0x000f62000c1e1b00 */
[----:B--2---:R-:W-:-:S03]  /*02f0*/  DFMA R14, R12, R14, R8 ;  /* 0x0000000e0c0e722b */ /* 0x004fc60000000008 */
[----:B------:R0:W3:Y:S02]  /*0300*/  LDG.E.64.CONSTANT R12, desc[UR8][R28.64] ;  /* 0x000000081c0c7981 */ /* 0x0000e4000c1e9b00 */
[----:B0-----:R-:W-:-:S05]  /*0310*/  IMAD.WIDE.U32 R28, R7, 0x8, R28 ;  /* 0x00000008071c7825 */ /* 0x001fca00078e001c */
[----:B------:R-:W4:Y:S01]  /*0320*/  LDG.E.64.CONSTANT R8, desc[UR8][R28.64] ;  /* 0x000000081c087981 */ /* 0x000f22000c1e9b00 */
[----:B---3--:R-:W-:Y:S01]  /*0330*/  DFMA R16, R12, R16, R14 ;  /* 0x000000100c10722b */ /* 0x008fe2000000000e */
[C---:B------:R-:W-:Y:S02]  /*0340*/  IMAD.WIDE.U32 R12, R7.reuse, 0x8, R28 ;  /* 0x00000008070c7825 */ /* 0x040fe400078e001c */
[----:B------:R-:W2:Y:S05]  /*0350*/  LDG.E.64 R14, desc[UR8][R10.64+0x18] ;  /* 0x000018080a0e7981 */ /* 0x000eaa000c1e1b00 */
[----:B----4-:R-:W-:Y:S01]  /*0360*/  DFMA R18, R8, R18, R16 ;  /* 0x000000120812722b */ /* 0x010fe20000000010 */
[----:B------:R-:W2:Y:S01]  /*0370*/  LDG.E.64.CONSTANT R8, desc[UR8][R12.64] ;  /* 0x000000080c087981 */ /* 0x000ea2000c1e9b00 */
[----:B------:R-:W-:-:S05]  /*0380*/  IMAD.WIDE.U32 R16, R7, 0x8, R12 ;  /* 0x0000000807107825 */ /* 0x000fca00078e000c */
[----:B------:R-:W5:Y:S01]  /*0390*/  LDG.E.64.CONSTANT R12, desc[UR8][R16.64] ;  /* 0x00000008100c7981 */ /* 0x000f62000c1e9b00 */
[----:B--2---:R-:W-:Y:S01]  /*03a0*/  DFMA R14, R8, R14, R18 ;  /* 0x0000000e080e722b */ /* 0x004fe20000000012 */
[C---:B------:R-:W-:Y:S02]  /*03b0*/  IMAD.WIDE.U32 R8, R7.reuse, 0x8, R16 ;  /* 0x0000000807087825 */ /* 0x040fe400078e0010 */
[----:B------:R-:W2:Y:S04]  /*03c0*/  LDG.E.64 R16, desc[UR8][R10.64+0x28] ;  /* 0x000028080a107981 */ /* 0x000ea8000c1e1b00 */
[----:B------:R-:W2:Y:S01]  /*03d0*/  LDG.E.64.CONSTANT R18, desc[UR8][R8.64] ;  /* 0x0000000808127981 */ /* 0x000ea2000c1e9b00 */
[----:B------:R-:W-:Y:S01]  /*03e0*/  IMAD.WIDE.U32 R28, R7, 0x8, R8 ;  /* 0x00000008071c7825 */ /* 0x000fe200078e0008 */
[----:B-----5:R-:W-:-:S04]  /*03f0*/  DFMA R20, R12, R20, R14 ;  /* 0x000000140c14722b */ /* 0x020fc8000000000e */
[----:B------:R-:W3:Y:S01]  /*0400*/  LDG.E.64.CONSTANT R14, desc[UR8][R28.64] ;  /* 0x000000081c0e7981 */ /* 0x000ee2000c1e9b00 */
[----:B------:R-:W-:-:S03]  /*0410*/  IMAD.WIDE.U32 R12, R7, 0x8, R28 ;  /* 0x00000008070c7825 */ /* 0x000fc600078e001c */
[----:B------:R-:W3:Y:S04]  /*0420*/  LDG.E.64 R8, desc[UR8][R10.64+0x30] ;  /* 0x000030080a087981 */ /* 0x000ee8000c1e1b00 */
[----:B------:R-:W4:Y:S04]  /*0430*/  LDG.E.64.CONSTANT R12, desc[UR8][R12.64] ;  /* 0x000000080c0c7981 */ /* 0x000f28000c1e9b00 */
[----:B------:R-:W4:Y:S01]  /*0440*/  LDG.E.64 R28, desc[UR8][R10.64+0x38] ;  /* 0x000038080a1c7981 */ /* 0x000f22000c1e1b00 */
[----:B------:R-:W-:-:S06]  /*0450*/  UIADD3 UR5, UPT, UPT, UR5, 0x8, URZ ;  /* 0x0000000805057890 */ /* 0x000fcc000fffe0ff */
[----:B------:R-:W-:Y:S01]  /*0460*/  ISETP.NE.AND P3, PT, R6, UR5, PT ;  /* 0x0000000506007c0c */ /* 0x000fe2000bf65270 */
[----:B--2---:R-:W-:-:S08]  /*0470*/  DFMA R16, R18, R16, R20 ;  /* 0x000000101210722b */ /* 0x004fd00000000014 */
[----:B---3--:R-:W-:-:S08]  /*0480*/  DFMA R14, R14, R8, R16 ;  /* 0x000000080e0e722b */ /* 0x008fd00000000010 */
[----:B----4-:R-:W-:Y:S01]  /*0490*/  DFMA R8, R12, R28, R14 ;  /* 0x0000001c0c08722b */ /* 0x010fe2000000000e */
[----:B------:R-:W-:Y:S10]  /*04a0*/  @P3 BRA `(.L_x_2) ;  /* 0xfffffffc005c3947 */ /* 0x000ff4000383ffff */
[----:B------:R-:W-:-:S07]  /*04b0*/  IMAD.MOV.U32 R4, RZ, RZ, R6 ;  /* 0x000000ffff047224 */ /* 0x000fce00078e0006 */
.L_x_1:
[----:B------:R-:W-:-:S13]  /*04c0*/  ISETP.NE.AND P3, PT, R3, RZ, PT ;  /* 0x000000ff0300720c */ /* 0x000fda0003f65270 */
[----:B------:R-:W-:Y:S05]  /*04d0*/  @!P3 BRA `(.L_x_3) ;  /* 0x0000000000d0b947 */ /* 0x000fea0003800000 */
[----:B------:R-:W-:Y:S01]  /*04e0*/  ISETP.NE.AND P3, PT, R24, RZ, PT ;  /* 0x000000ff1800720c */ /* 0x000fe20003f65270 */
[----:B------:R-:W-:-:S12]  /*04f0*/  @!P1 BRA `(.L_x_4) ;  /* 0x00000000005c9947 */ /* 0x000fd80003800000 */
[----:B------:R-:W0:Y:S01]  /*0500*/  LDC.64 R10, c[0x0][0x388] ;  /* 0x0000e200ff0a7b82 */ /* 0x000e220000000a00 */
[----:B------:R-:W-:Y:S02]  /*0510*/  IADD3 R13, PT, PT, R5, R0, R2 ;  /* 0x00000000050d7210 */ /* 0x000fe40007ffe002 */
[----:B------:R-:W-:-:S03]  /*0520*/  IADD3 R15, PT, PT, R27, R4, RZ ;  /* 0x000000041b0f7210 */ /* 0x000fc60007ffe0ff */
[----:B------:R-:W-:Y:S02]  /*0530*/  IMAD R13, R4, R7, R13 ;  /* 0x00000007040d7224 */ /* 0x000fe400078e020d */
[----:B------:R-:W1:Y:S01]  /*0540*/  LDC.64 R16, c[0x0][0x390] ;  /* 0x0000e400ff107b82 */ /* 0x000e620000000a00 */
[----:B0-----:R-:W-:-:S05]  /*0550*/  IMAD.WIDE R10, R15, 0x8, R10 ;  /* 0x000000080f0a7825 */ /* 0x001fca00078e020a */
[----:B------:R-:W2:Y:S01]  /*0560*/  LDG.E.64 R18, desc[UR8][R10.64+0x8] ;  /* 0x000008080a127981 */ /* 0x000ea2000c1e1b00 */
[----:B-1----:R-:W-:-:S03]  /*0570*/  IMAD.WIDE R16, R13, 0x8, R16 ;  /* 0x000000080d107825 */ /* 0x002fc600078e0210 */
[----:B------:R-:W3:Y:S04]  /*0580*/  LDG.E.64 R28, desc[UR8][R10.64+0x18] ;  /* 0x000018080a1c7981 */ /* 0x000ee8000c1e1b00 */
[----:B------:R-:W4:Y:S04]  /*0590*/  LDG.E.64 R12, desc[UR8][R10.64] ;  /* 0x000000080a0c7981 */ /* 0x000f28000c1e1b00 */
[----:B------:R0:W4:Y:S02]  /*05a0*/  LDG.E.64.CONSTANT R14, desc[UR8][R16.64] ;  /* 0x00000008100e7981 */ /* 0x000124000c1e9b00 */
[----:B0-----:R-:W-:-:S05]  /*05b0*/  IMAD.WIDE.U32 R16, R7, 0x8, R16 ;  /* 0x0000000807107825 */ /* 0x001fca00078e0010 */
[----:B------:R-:W2:Y:S01]  /*05c0*/  LDG.E.64.CONSTANT R20, desc[UR8][R16.64] ;  /* 0x0000000810147981 */ /* 0x000ea2000c1e9b00 */
[----:B----4-:R-:W-:Y:S01]  /*05d0*/  DFMA R12, R14, R12, R8 ;  /* 0x0000000c0e0c722b */ /* 0x010fe20000000008 */
[C---:B------:R-:W-:Y:S02]  /*05e0*/  IMAD.WIDE.U32 R14, R7.reuse, 0x8, R16 ;  /* 0x00000008070e7825 */ /* 0x040fe400078e0010 */
[----:B------:R-:W4:Y:S05]  /*05f0*/  LDG.E.64 R8, desc[UR8][R10.64+0x10] ;  /* 0x000010080a087981 */ /* 0x000f2a000c1e1b00 */
[----:B--2---:R-:W-:Y:S02]  /*0600*/  DFMA R18, R20, R18, R12 ;  /* 0x000000121412722b */ /* 0x004fe4000000000c */
[----:B------:R-:W4:Y:S01]  /*0610*/  LDG.E.64.CONSTANT R12, desc[UR8][R14.64] ;  /* 0x000000080e0c7981 */ /* 0x000f22000c1e9b00 */
[----:B------:R-:W-:-:S06]  /*0620*/  IMAD.WIDE.U32 R20, R7, 0x8, R14 ;  /* 0x0000000807147825 */ /* 0x000fcc00078e000e */
[----:B------:R-:W3:Y:S01]  /*0630*/  LDG.E.64.CONSTANT R20, desc[UR8][R20.64] ;  /* 0x0000000814147981 */ /* 0x000ee2000c1e9b00 */
[----:B------:R-:W-:Y:S01]  /*0640*/  VIADD R4, R4, 0x4 ;  /* 0x0000000404047836 */ /* 0x000fe20000000000 */
[----:B----4-:R-:W-:-:S08]  /*0650*/  DFMA R8, R12, R8, R18 ;  /* 0x000000080c08722b */ /* 0x010fd00000000012 */
[----:B---3--:R-:W-:-:S11]  /*0660*/  DFMA R8, R20, R28, R8 ;  /* 0x0000001c1408722b */ /* 0x008fd60000000008 */
.L_x_4:
[----:B------:R-:W-:Y:S05]  /*0670*/  @!P3 BRA `(.L_x_3) ;  /* 0x000000000068b947 */ /* 0x000fea0003800000 */
[----:B------:R-:W-:Y:S02]  /*0680*/  ISETP.NE.AND P3, PT, R24, 0x1, PT ;  /* 0x000000011800780c */ /* 0x000fe40003f65270 */
[----:B------:R-:W-:Y:S02]  /*0690*/  LOP3.LUT P4, RZ, R7, 0x1, RZ, 0xc0, !PT ;  /* 0x0000000107ff7812 */ /* 0x000fe4000788c0ff */
[----:B------:R-:W-:-:S09]  /*06a0*/  IADD3 R21, PT, PT, R5, R0, R2 ;  /* 0x0000000005157210 */ /* 0x000fd20007ffe002 */
[----:B------:R-:W0:Y:S01]  /*06b0*/  @P3 LDC.64 R16, c[0x0][0x390] ;  /* 0x0000e400ff103b82 */ /* 0x000e220000000a00 */
[C---:B------:R-:W-:Y:S01]  /*06c0*/  @P3 IMAD R19, R4.reuse, R7, R21 ;  /* 0x0000000704133224 */ /* 0x040fe200078e0215 */
[----:B------:R-:W-:Y:S01]  /*06d0*/  @P3 IADD3 R29, PT, PT, R27, R4, RZ ;  /* 0x000000041b1d3210 */ /* 0x000fe20007ffe0ff */
[----:B------:R-:W-:-:S04]  /*06e0*/  @P3 VIADD R4, R4, 0x2 ;  /* 0x0000000204043836 */ /* 0x000fc80000000000 */
[----:B------:R-:W-:Y:S01]  /*06f0*/  @P4 IMAD R21, R4, R7, R21 ;  /* 0x0000000704154224 */ /* 0x000fe200078e0215 */
[----:B------:R-:W1:Y:S01]  /*0700*/  @P3 LDC.64 R14, c[0x0][0x388] ;  /* 0x0000e200ff0e3b82 */ /* 0x000e620000000a00 */
[----:B------:R-:W-:-:S07]  /*0710*/  @P4 IADD3 R27, PT, PT, R27, R4, RZ ;  /* 0x000000041b1b4210 */ /* 0x000fce0007ffe0ff */
[----:B------:R-:W2:Y:S08]  /*0720*/  @P4 LDC.64 R12, c[0x0][0x390] ;  /* 0x0000e400ff0c4b82 */ /* 0x000eb00000000a00 */
[----:B------:R-:W3:Y:S01]  /*0730*/  @P4 LDC.64 R10, c[0x0][0x388] ;  /* 0x0000e200ff0a4b82 */ /* 0x000ee20000000a00 */
[----:B0-----:R-:W-:-:S05]  /*0740*/  @P3 IMAD.WIDE R16, R19, 0x8, R16 ;  /* 0x0000000813103825 */ /* 0x001fca00078e0210 */
[----:B------:R-:W4:Y:S01]  /*0750*/  @P3 LDG.E.64.CONSTANT R18, desc[UR8][R16.64] ;  /* 0x0000000810123981 */ /* 0x000f22000c1e9b00 */
[----:B-1----:R-:W-:-:S04]  /*0760*/  @P3 IMAD.WIDE R14, R29, 0x8, R14 ;  /* 0x000000081d0e3825 */ /* 0x002fc800078e020e */
[----:B------:R-:W-:-:S04]  /*0770*/  @P3 IMAD.WIDE.U32 R28, R7, 0x8, R16 ;  /* 0x00000008071c3825 */ /* 0x000fc800078e0010 */
[----:B--2---:R-:W-:Y:S02]  /*0780*/  @P4 IMAD.WIDE R20, R21, 0x8, R12 ;  /* 0x0000000815144825 */ /* 0x004fe400078e020c */
[----:B------:R-:W4:Y:S04]  /*0790*/  @P3 LDG.E.64 R12, desc[UR8][R14.64] ;  /* 0x000000080e0c3981 */ /* 0x000f28000c1e1b00 */
[----:B------:R-:W2:Y:S01]  /*07a0*/  @P3 LDG.E.64.CONSTANT R28, desc[UR8][R28.64] ;  /* 0x000000081c1c3981 */ /* 0x000ea2000c1e9b00 */
[----:B---3--:R-:W-:-:S03]  /*07b0*/  @P4 IMAD.WIDE R10, R27, 0x8, R10 ;  /* 0x000000081b0a4825 */ /* 0x008fc600078e020a */
[----:B------:R-:W3:Y:S04]  /*07c0*/  @P4 LDG.E.64.CONSTANT R20, desc[UR8][R20.64] ;  /* 0x0000000814144981 */ /* 0x000ee8000c1e9b00 */
[----:B------:R-:W2:Y:S04]  /*07d0*/  @P3 LDG.E.64 R14, desc[UR8][R14.64+0x8] ;  /* 0x000008080e0e3981 */ /* 0x000ea8000c1e1b00 */
[----:B------:R-:W3:Y:S01]  /*07e0*/  @P4 LDG.E.64 R10, desc[UR8][R10.64] ;  /* 0x000000080a0a4981 */ /* 0x000ee2000c1e1b00 */
[----:B----4-:R-:W-:-:S08]  /*07f0*/  @P3 DFMA R12, R18, R12, R8 ;  /* 0x0000000c120c322b */ /* 0x010fd00000000008 */
[----:B--2---:R-:W-:-:S08]  /*0800*/  @P3 DFMA R8, R28, R14, R12 ;  /* 0x0000000e1c08322b */ /* 0x004fd0000000000c */
[----:B---3--:R-:W-:-:S11]  /*0810*/  @P4 DFMA R8, R20, R10, R8 ;  /* 0x0000000a1408422b */ /* 0x008fd60000000008 */
.L_x_3:
[----:B------:R-:W0:Y:S01]  /*0820*/  S2UR UR7, SR_CgaCtaId ;  /* 0x00000000000779c3 */ /* 0x000e220000008800 */
[----:B------:R-:W-:Y:S02]  /*0830*/  UMOV UR5, 0x400 ;  /* 0x0000040000057882 */ /* 0x000fe40000000000 */
[----:B0-----:R-:W-:-:S06]  /*0840*/  ULEA UR5, UR7, UR5, 0x18 ;  /* 0x0000000507057291 */ /* 0x001fcc000f8ec0ff */
[----:B------:R-:W-:-:S05]  /*0850*/  LEA R11, R26, UR5, 0x3 ;  /* 0x000000051a0b7c11 */ /* 0x000fca000f8e18ff */
[----:B------:R0:W-:Y:S01]  /*0860*/  STS.64 [R11], R8 ;  /* 0x000000080b007388 */ /* 0x0001e20000000a00 */
[----:B------:R-:W-:Y:S05]  /*0870*/  @P0 BRA `(.L_x_5) ;  /* 0xfffffff800400947 */ /* 0x000fea000383ffff */
.L_x_0:
[----:B------:R-:W-:Y:S01]  /*0880*/  BAR.SYNC.DEFER_BLOCKING 0x0 ;  /* 0x0000000000007b1d */ /* 0x000fe20000010000 */
[----:B------:R-:W-:-:S13]  /*0890*/  ISETP.GE.AND P0, PT, R7, 0x1, PT ;  /* 0x000000010700780c */ /* 0x000fda0003f06270 */
[----:B------:R-:W-:Y:S05]  /*08a0*/  @!P0 BRA `(.L_x_6) ;  /* 0x0000000c00348947 */ /* 0x000fea0003800000 */
[----:B------:R-:W1:Y:S01]  /*08b0*/  S2R R10, SR_TID.Y ;  /* 0x00000000000a7919 */ /* 0x000e620000002200 */
[C---:B------:R-:W-:Y:S01]  /*08c0*/  LOP3.LUT R4, R7.reuse, 0x7, RZ, 0xc0, !PT ;  /* 0x0000000707047812 */ /* 0x040fe200078ec0ff */
[C---:B0-----:R-:W-:Y:S01]  /*08d0*/  VIADD R8, R7.reuse, 0xffffffff ;  /* 0xffffffff07087836 */ /* 0x041fe20000000000 */
[C---:B------:R-:W-:Y:S01]  /*08e0*/  LOP3.LUT R3, R7.reuse, 0xf, RZ, 0xc0, !PT ;  /* 0x0000000f07037812 */ /* 0x040fe200078ec0ff */
[----:B------:R-:W-:Y:S01]  /*08f0*/  UMOV UR4, URZ ;  /* 0x000000ff00047c82 */ /* 0x000fe20008000000 */
[----:B------:R-:W-:Y:S01]  /*0900*/  LOP3.LUT R23, R7, 0x7ffffff0, RZ, 0xc0, !PT ;  /* 0x7ffffff007177812 */ /* 0x000fe200078ec0ff */
[----:B------:R-:W-:Y:S01]  /*0910*/  VIADD R9, R4, 0xffffffff ;  /* 0xffffffff04097836 */ /* 0x000fe20000000000 */
[----:B------:R-:W-:Y:S02]  /*0920*/  ISETP.GE.U32.AND P0, PT, R8, 0xf, PT ;  /* 0x0000000f0800780c */ /* 0x000fe40003f06070 */
[----:B------:R-:W-:Y:S02]  /*0930*/  IADD3 R6, PT, PT, R3, -0x1, RZ ;  /* 0xffffffff03067810 */ /* 0x000fe40007ffe0ff */
[----:B------:R-:W-:-:S02]  /*0940*/  ISETP.GE.U32.AND P2, PT, R9, 0x3, PT ;  /* 0x000000030900780c */ /* 0x000fc40003f46070 */
[----:B------:R-:W-:Y:S02]  /*0950*/  ISETP.GE.U32.AND P1, PT, R6, 0x7, PT ;  /* 0x000000070600780c */ /* 0x000fe40003f26070 */
[C---:B------:R-:W-:Y:S02]  /*0960*/  LOP3.LUT R6, R7.reuse, 0x3, RZ, 0xc0, !PT ;  /* 0x0000000307067812 */ /* 0x040fe400078ec0ff */
[----:B-1----:R-:W-:Y:S01]  /*0970*/  LEA R8, R7, R10, 0x1 ;  /* 0x0000000a07087211 */ /* 0x002fe200078e08ff */
[----:B------:R-:W-:-:S04]  /*0980*/  IMAD R9, R10, R7, R2 ;  /* 0x000000070a097224 */ /* 0x000fc800078e0202 */
[----:B------:R-:W-:-:S07]  /*0990*/  IMAD R8, R8, R7, R5 ;  /* 0x0000000708087224 */ /* 0x000fce00078e0205 */
.L_x_12:
[----:B------:R-:W-:Y:S01]  /*09a0*/  IMAD R7, R0, UR4, R2 ;  /* 0x0000000400077c24 */ /* 0x000fe2000f8e0202 */
[----:B------:R-:W-:Y:S01]  /*09b0*/  CS2R R14, SRZ ;  /* 0x00000000000e7805 */ /* 0x000fe2000001ff00 */
[----:B------:R-:W-:Y:S01]  /*09c0*/  IMAD.MOV.U32 R24, RZ, RZ, RZ ;  /* 0x000000ffff187224 */ /* 0x000fe200078e00ff */
[----:B------:R-:W-:Y:S06]  /*09d0*/  @!P0 BRA `(.L_x_7) ;  /* 0x0000000400388947 */ /* 0x000fec0003800000 */
[----:B------:R-:W0:Y:S01]  /*09e0*/  S2UR UR7, SR_CgaCtaId ;  /* 0x00000000000779c3 */ /* 0x000e220000008800 */
[----:B------:R-:W-:Y:S01]  /*09f0*/  UMOV UR5, 0x400 ;  /* 0x0000040000057882 */ /* 0x000fe20000000000 */
[----:B------:R-:W-:Y:S01]  /*0a00*/  CS2R R14, SRZ ;  /* 0x00000000000e7805 */ /* 0x000fe2000001ff00 */
[----:B0-----:R-:W-:-:S03]  /*0a10*/  ULEA UR7, UR7, UR5, 0x18 ;  /* 0x0000000507077291 */ /* 0x001fc6000f8ec0ff */
[----:B------:R-:W-:-:S09]  /*0a20*/  UMOV UR5, URZ ;  /* 0x000000ff00057c82 */ /* 0x000fd20008000000 */
.L_x_8:
[----:B------:R-:W0:Y:S01]  /*0a30*/  LDC.64 R10, c[0x0][0x390] ;  /* 0x0000e400ff0a7b82 */ /* 0x000e220000000a00 */
[----:B------:R-:W-:-:S07]  /*0a40*/  IADD3 R13, PT, PT, R8, UR5, RZ ;  /* 0x00000005080d7c10 */ /* 0x000fce000fffe0ff */
[----:B------:R-:W4:Y:S01]  /*0a50*/  LDC R24, c[0x0][0x3a0] ;  /* 0x0000e800ff187b82 */ /* 0x000f220000000800 */
[----:B0-----:R-:W-:-:S05]  /*0a60*/  IMAD.WIDE R10, R13, 0x8, R10 ;  /* 0x000000080d0a7825 */ /* 0x001fca00078e020a */
[----:B------:R-:W2:Y:S04]  /*0a70*/  LDG.E.64.CONSTANT R18, desc[UR8][R10.64] ;  /* 0x000000080a127981 */ /* 0x000ea8000c1e9b00 */
[----:B------:R-:W3:Y:S04]  /*0a80*/  LDG.E.64.CONSTANT R12, desc[UR8][R10.64+0x8] ;  /* 0x000008080a0c7981 */ /* 0x000ee8000c1e9b00 */
[----:B------:R-:W5:Y:S04]  /*0a90*/  LDG.E.64.CONSTANT R16, desc[UR8][R10.64+0x10] ;  /* 0x000010080a107981 */ /* 0x000f68000c1e9b00 */
[----:B------:R-:W5:Y:S01]  /*0aa0*/  LDG.E.64.CONSTANT R20, desc[UR8][R10.64+0x18] ;  /* 0x000018080a147981 */ /* 0x000f62000c1e9b00 */
[----:B----4-:R-:W-:-:S05]  /*0ab0*/  IMAD R25, R24, UR5, R7 ;  /* 0x0000000518197c24 */ /* 0x010fca000f8e0207 */
[----:B------:R-:W-:-:S05]  /*0ac0*/  LEA R29, R25, UR7, 0x3 ;  /* 0x00000007191d7c11 */ /* 0x000fca000f8e18ff */
[----:B------:R-:W2:Y:S01]  /*0ad0*/  LDS.64 R26, [R29] ;  /* 0x000000001d1a7984 */ /* 0x000ea20000000a00 */
[----:B------:R-:W-:-:S05]  /*0ae0*/  IMAD R28, R24, 0x8, R29 ;  /* 0x00000008181c7824 */ /* 0x000fca00078e021d */
[C---:B------:R-:W-:Y:S01]  /*0af0*/  LEA R25, R24.reuse, R28, 0x3 ;  /* 0x0000001c18197211 */ /* 0x040fe200078e18ff */
[----:B--2---:R-:W-:Y:S01]  /*0b00*/  DFMA R26, R26, R18, R14 ;  /* 0x000000121a1a722b */ /* 0x004fe2000000000e */
[----:B------:R-:W3:Y:S04]  /*0b10*/  LDS.64 R18, [R28] ;  /* 0x000000001c127984 */ /* 0x000ee80000000a00 */
[----:B------:R0:W5:Y:S03]  /*0b20*/  LDS.64 R14, [R25] ;  /* 0x00000000190e7984 */ /* 0x0001660000000a00 */
[----:B---3--:R-:W-:Y:S01]  /*0b30*/  DFMA R18, R18, R12, R26 ;  /* 0x0000000c1212722b */ /* 0x008fe2000000001a */
[----:B------:R-:W2:Y:S01]  /*0b40*/  LDG.E.64.CONSTANT R12, desc[UR8][R10.64+0x20] ;  /* 0x000020080a0c7981 */ /* 0x000ea2000c1e9b00 */
[----:B0-----:R-:W-:-:S03]  /*0b50*/  IMAD R25, R24, 0x8, R25 ;  /* 0x0000000818197824 */ /* 0x001fc600078e0219 */
[----:B------:R-:W3:Y:S03]  /*0b60*/  LDG.E.64.CONSTANT R26, desc[UR8][R10.64+0x38] ;  /* 0x000038080a1a7981 */ /* 0x000ee6000c1e9b00 */
[----:B-----5:R-:W-:Y:S02]  /*0b70*/  DFMA R16, R14, R16, R18 ;  /* 0x000000100e10722b */ /* 0x020fe40000000012 */
[----:B------:R-:W4:Y:S04]  /*0b80*/  LDG.E.64.CONSTANT R18, desc[UR8][R10.64+0x28] ;  /* 0x000028080a127981 */ /* 0x000f28000c1e9b00 */
[----:B------:R-:W0:Y:S02]  /*0b90*/  LDS.64 R14, [R25] ;  /* 0x00000000190e7984 */ /* 0x000e240000000a00 */
[----:B0-----:R-:W-:-:S02]  /*0ba0*/  DFMA R20, R14, R20, R16 ;  /* 0x000000140e14722b */ /* 0x001fc40000000010 */
[----:B------:R-:W5:Y:S01]  /*0bb0*/  LDG.E.64.CONSTANT R16, desc[UR8][R10.64+0x30] ;  /* 0x000030080a107981 */ /* 0x000f62000c1e9b00 */
[----:B------:R-:W-:-:S05]  /*0bc0*/  LEA R29, R24, R25, 0x3 ;  /* 0x00000019181d7211 */ /* 0x000fca00078e18ff */
[----:B------:R-:W2:Y:S01]  /*0bd0*/  LDS.64 R14, [R29] ;  /* 0x000000001d0e7984 */ /* 0x000ea20000000a00 */
[----:B------:R-:W-:Y:S01]  /*0be0*/  IMAD R28, R24, 0x8, R29 ;  /* 0x00000008181c7824 */ /* 0x000fe200078e021d */
[----:B--2---:R-:W-:-:S04]  /*0bf0*/  DFMA R14, R14, R12, R20 ;  /* 0x0000000c0e0e722b */ /* 0x004fc80000000014 */
[----:B------:R-:W4:Y:S01]  /*0c00*/  LDS.64 R12, [R28] ;  /* 0x000000001c0c7984 */ /* 0x000f220000000a00 */
[----:B------:R-:W-:-:S03]  /*0c10*/  LEA R21, R24, R28, 0x3 ;  /* 0x0000001c18157211 */ /* 0x000fc600078e18ff */
[----:B----4-:R-:W-:Y:S02]  /*0c20*/  DFMA R18, R12, R18, R14 ;  /* 0x000000120c12722b */ /* 0x010fe4000000000e */
[----:B------:R-:W2:Y:S04]  /*0c30*/  LDG.E.64.CONSTANT R14, desc[UR8][R10.64+0x40] ;  /* 0x000040080a0e7981 */ /* 0x000ea8000c1e9b00 */
[----:B------:R0:W5:Y:S01]  /*0c40*/  LDS.64 R12, [R21] ;  /* 0x00000000150c7984 */ /* 0x0001620000000a00 */
[----:B------:R-:W-:-:S03]  /*0c50*/  IMAD R25, R24, 0x8, R21 ;  /* 0x0000000818197824 */ /* 0x000fc600078e0215 */
[----:B0-----:R-:W4:Y:S01]  /*0c60*/  LDG.E.64.CONSTANT R20, desc[UR8][R10.64+0x50] ;  /* 0x000050080a147981 */ /* 0x001f22000c1e9b00 */
[----:B-----5:R-:W-:-:S03]  /*0c70*/  DFMA R16, R12, R16, R18 ;  /* 0x000000100c10722b */ /* 0x020fc60000000012 */
[----:B------:R-:W5:Y:S04]  /*0c80*/  LDG.E.64.CONSTANT R18, desc[UR8][R10.64+0x48] ;  /* 0x000048080a127981 */ /* 0x000f68000c1e9b00 */
[----:B------:R-:W3:Y:S02]  /*0c90*/  LDS.64 R12, [R25] ;  /* 0x00000000190c7984 */ /* 0x000ee40000000a00 */
[----:B---3--:R-:W-:Y:S02]  /*0ca0*/  DFMA R26, R12, R26, R16 ;  /* 0x0000001a0c1a722b */ /* 0x008fe40000000010 */
[----:B------:R-:W3:Y:S01]  /*0cb0*/  LDG.E.64.CONSTANT R16, desc[UR8][R10.64+0x58] ;  /* 0x000058080a107981 */ /* 0x000ee2000c1e9b00 */
[----:B------:R-:W-:-:S05]  /*0cc0*/  LEA R29, R24, R25, 0x3 ;  /* 0x00000019181d7211 */ /* 0x000fca00078e18ff */
[----:B------:R-:W2:Y:S02]  /*0cd0*/  LDS.64 R12, [R29] ;  /* 0x000000001d0c7984 */ /* 0x000ea40000000a00 */
[----:B--2---:R-:W-:Y:S01]  /*0ce0*/  DFMA R14, R12, R14, R26 ;  /* 0x0000000e0c0e722b */ /* 0x004fe2000000001a */
[----:B------:R-:W-:-:S05]  /*0cf0*/  IMAD R26, R24, 0x8, R29 ;  /* 0x00000008181a7824 */ /* 0x000fca00078e021d */
[----:B------:R-:W5:Y:S01]  /*0d00*/  LDS.64 R12, [R26] ;  /* 0x000000001a0c7984 */ /* 0x000f620000000a00 */
[----:B------:R-:W-:Y:S01]  /*0d10*/  LEA R27, R24, R26, 0x3 ;  /* 0x0000001a181b7211 */ /* 0x000fe200078e18ff */
[----:B-----5:R-:W-:-:S04]  /*0d20*/  DFMA R18, R12, R18, R14 ;  /* 0x000000120c12722b */ /* 0x020fc8000000000e */
[----:B------:R-:W4:Y:S01]  /*0d30*/  LDS.64 R14, [R27] ;  /* 0x000000001b0e7984 */ /* 0x000f220000000a00 */
[----:B------:R-:W-:-:S03]  /*0d40*/  IMAD R25, R24, 0x8, R27 ;  /* 0x0000000818197824 */ /* 0x000fc600078e021b */
[----:B------:R-:W2:Y:S01]  /*0d50*/  LDG.E.64.CONSTANT R12, desc[UR8][R10.64+0x60] ;  /* 0x000060080a0c7981 */ /* 0x000ea2000c1e9b00 */
[----:B----4-:R-:W-:-:S03]  /*0d60*/  DFMA R20, R14, R20, R18 ;  /* 0x000000140e14722b */ /* 0x010fc60000000012 */
[----:B------:R-:W3:Y:S04]  /*0d70*/  LDS.64 R18, [R25] ;  /* 0x0000000019127984 */ /* 0x000ee80000000a00 */
[----:B------:R-:W4:Y:S01]  /*0d80*/  LDG.E.64.CONSTANT R14, desc[UR8][R10.64+0x68] ;  /* 0x000068080a0e7981 */ /* 0x000f22000c1e9b00 */
[----:B---3--:R-:W-:-:S03]  /*0d90*/  DFMA R18, R18, R16, R20 ;  /* 0x000000101212722b */ /* 0x008fc60000000014 */
[----:B------:R-:W3:Y:S04]  /*0da0*/  LDG.E.64.CONSTANT R16, desc[UR8][R10.64+0x70] ;  /* 0x000070080a107981 */ /* 0x000ee8000c1e9b00 */
[----:B------:R-:W5:Y:S01]  /*0db0*/  LDG.E.64.CONSTANT R20, desc[UR8][R10.64+0x78] ;  /* 0x000078080a147981 */ /* 0x000f62000c1e9b00 */
[----:B------:R-:W-:-:S05]  /*0dc0*/  LEA R26, R24, R25, 0x3 ;  /* 0x00000019181a7211 */ /* 0x000fca00078e18ff */
[----:B------:R-:W2:Y:S01]  /*0dd0*/  LDS.64 R28, [R26] ;  /* 0x000000001a1c7984 */ /* 0x000ea20000000a00 */
[----:B------:R-:W-:Y:S01]  /*0de0*/  IMAD R25, R24, 0x8, R26 ;  /* 0x0000000818197824 */ /* 0x000fe200078e021a */
[----:B------:R-:W-:-:S06]  /*0df0*/  UIADD3 UR5, UPT, UPT, UR5, 0x10, URZ ;  /* 0x0000001005057890 */ /* 0x000fcc000fffe0ff */
[----:B------:R-:W-:Y:S01]  /*0e00*/  ISETP.NE.AND P3, PT, R23, UR5, PT ;  /* 0x0000000517007c0c */ /* 0x000fe2000bf65270 */
[----:B--2---:R-:W-:Y:S01]  /*0e10*/  DFMA R26, R28, R12, R18 ;  /* 0x0000000c1c1a722b */ /* 0x004fe20000000012 */
[----:B------:R-:W4:Y:S01]  /*0e20*/  LDS.64 R18, [R25] ;  /* 0x0000000019127984 */ /* 0x000f220000000a00 */
[----:B------:R-:W-:-:S05]  /*0e30*/  LEA R29, R24, R25, 0x3 ;  /* 0x00000019181d7211 */ /* 0x000fca00078e18ff */
[----:B------:R-:W3:Y:S01]  /*0e40*/  LDS.64 R12, [R29] ;  /* 0x000000001d0c7984 */ /* 0x000ee20000000a00 */
[----:B------:R-:W-:-:S06]  /*0e50*/  IMAD R24, R24, 0x8, R29 ;  /* 0x0000000818187824 */ /* 0x000fcc00078e021d */
[----:B------:R-:W5:Y:S01]  /*0e60*/  LDS.64 R24, [R24] ;  /* 0x0000000018187984 */ /* 0x000f620000000a00 */
[----:B----4-:R-:W-:-:S08]  /*0e70*/  DFMA R14, R18, R14, R26 ;  /* 0x0000000e120e722b */ /* 0x010fd0000000001a */
[----:B---3--:R-:W-:-:S08]  /*0e80*/  DFMA R14, R12, R16, R14 ;  /* 0x000000100c0e722b */ /* 0x008fd0000000000e */
[----:B-----5:R-:W-:Y:S01]  /*0e90*/  DFMA R14, R24, R20, R14 ;  /* 0x00000014180e722b */ /* 0x020fe2000000000e */
[----:B------:R-:W-:Y:S10]  /*0ea0*/  @P3 BRA `(.L_x_8) ;  /* 0xfffffff800e03947 */ /* 0x000ff4000383ffff */
[----:B------:R-:W-:-:S07]  /*0eb0*/  MOV R24, R23 ;  /* 0x0000001700187202 */ /* 0x000fce0000000f00 */
.L_x_7:
[----:B------:R-:W-:-:S13]  /*0ec0*/  ISETP.NE.AND P3, PT, R3, RZ, PT ;  /* 0x000000ff0300720c */ /* 0x000fda0003f65270 */
[----:B------:R-:W-:Y:S05]  /*0ed0*/  @!P3 BRA `(.L_x_9) ;  /* 0x00000004007cb947 */ /* 0x000fea0003800000 */
[----:B------:R-:W-:Y:S01]  /*0ee0*/  ISETP.NE.AND P3, PT, R4, RZ, PT ;  /* 0x000000ff0400720c */ /* 0x000fe20003f65270 */
[----:B------:R-:W-:-:S12]  /*0ef0*/  @!P1 BRA `(.L_x_10) ;  /* 0x0000000000a49947 */ /* 0x000fd80003800000 */
[----:B------:R-:W0:Y:S01]  /*0f00*/  LDC.64 R10, c[0x0][0x390] ;  /* 0x0000e400ff0a7b82 */ /* 0x000e220000000a00 */
[----:B------:R-:W-:-:S07]  /*0f10*/  IMAD.IADD R13, R8, 0x1, R24 ;  /* 0x00000001080d7824 */ /* 0x000fce00078e0218 */
[----:B------:R-:W1:Y:S08]  /*0f20*/  S2UR UR7, SR_CgaCtaId ;  /* 0x00000000000779c3 */ /* 0x000e700000008800 */
[----:B----4-:R-:W2:Y:S01]  /*0f30*/  LDC R25, c[0x0][0x3a0] ;  /* 0x0000e800ff197b82 */ /* 0x010ea20000000800 */
[----:B0-----:R-:W-:-:S05]  /*0f40*/  IMAD.WIDE R10, R13, 0x8, R10 ;  /* 0x000000080d0a7825 */ /* 0x001fca00078e020a */
[----:B------:R-:W3:Y:S04]  /*0f50*/  LDG.E.64.CONSTANT R18, desc[UR8][R10.64] ;  /* 0x000000080a127981 */ /* 0x000ee8000c1e9b00 */
[----:B------:R-:W4:Y:S04]  /*0f60*/  LDG.E.64.CONSTANT R20, desc[UR8][R10.64+0x8] ;  /* 0x000008080a147981 */ /* 0x000f28000c1e9b00 */
[----:B------:R-:W5:Y:S04]  /*0f70*/  LDG.E.64.CONSTANT R16, desc[UR8][R10.64+0x10] ;  /* 0x000010080a107981 */ /* 0x000f68000c1e9b00 */
[----:B------:R-:W5:Y:S01]  /*0f80*/  LDG.E.64.CONSTANT R12, desc[UR8][R10.64+0x18] ;  /* 0x000018080a0c7981 */ /* 0x000f62000c1e9b00 */
[----:B------:R-:W-:Y:S01]  /*0f90*/  UMOV UR5, 0x400 ;  /* 0x0000040000057882 */ /* 0x000fe20000000000 */
[----:B--2---:R-:W-:Y:S01]  /*0fa0*/  IMAD R28, R24, R25, R7 ;  /* 0x00000019181c7224 */ /* 0x004fe200078e0207 */
[----:B-1----:R-:W-:-:S06]  /*0fb0*/  ULEA UR5, UR7, UR5, 0x18 ;  /* 0x0000000507057291 */ /* 0x002fcc000f8ec0ff */
[----:B------:R-:W-:-:S04]  /*0fc0*/  LEA R28, R28, UR5, 0x3 ;  /* 0x000000051c1c7c11 */ /* 0x000fc8000f8e18ff */
[C---:B------:R-:W-:Y:S01]  /*0fd0*/  LEA R29, R25.reuse, R28, 0x3 ;  /* 0x0000001c191d7211 */ /* 0x040fe200078e18ff */
[----:B------:R-:W3:Y:S02]  /*0fe0*/  LDS.64 R26, [R28] ;  /* 0x000000001c1a7984 */ /* 0x000ee40000000a00 */
[----:B---3--:R-:W-:Y:S02]  /*0ff0*/  DFMA R18, R26, R18, R14 ;  /* 0x000000121a12722b */ /* 0x008fe4000000000e */
[----:B------:R-:W4:Y:S01]  /*1000*/  LDS.64 R14, [R29] ;  /* 0x000000001d0e7984 */ /* 0x000f220000000a00 */
[----:B------:R-:W-:-:S05]  /*1010*/  IMAD R27, R25, 0x8, R29 ;  /* 0x00000008191b7824 */ /* 0x000fca00078e021d */
[----:B----4-:R-:W-:Y:S02]  /*1020*/  DFMA R20, R14, R20, R18 ;  /* 0x000000140e14722b */ /* 0x010fe40000000012 */
[----:B------:R-:W5:Y:S01]  /*1030*/  LDS.64 R18, [R27] ;  /* 0x000000001b127984 */ /* 0x000f620000000a00 */
[----:B------:R-:W-:-:S03]  /*1040*/  LEA R26, R25, R27, 0x3 ;  /* 0x0000001b191a7211 */ /* 0x000fc600078e18ff */
[----:B------:R-:W2:Y:S02]  /*1050*/  LDG.E.64.CONSTANT R14, desc[UR8][R10.64+0x20] ;  /* 0x000020080a0e7981 */ /* 0x000ea4000c1e9b00 */
[----:B-----5:R-:W-:Y:S02]  /*1060*/  DFMA R16, R18, R16, R20 ;  /* 0x000000101210722b */ /* 0x020fe40000000014 */
[----:B------:R-:W0:Y:S04]  /*1070*/  LDS.64 R18, [R26] ;  /* 0x000000001a127984 */ /* 0x000e280000000a00 */
[----:B------:R-:W3:Y:S02]  /*1080*/  LDG.E.64.CONSTANT R20, desc[UR8][R10.64+0x28] ;  /* 0x000028080a147981 */ /* 0x000ee4000c1e9b00 */
[----:B0-----:R-:W-:-:S02]  /*1090*/  DFMA R16, R18, R12, R16 ;  /* 0x0000000c1210722b */ /* 0x001fc40000000010 */
[----:B------:R-:W4:Y:S04]  /*10a0*/  LDG.E.64.CONSTANT R12, desc[UR8][R10.64+0x30] ;  /* 0x000030080a0c7981 */ /* 0x000f28000c1e9b00 */
[----:B------:R-:W5:Y:S01]  /*10b0*/  LDG.E.64.CONSTANT R18, desc[UR8][R10.64+0x38] ;  /* 0x000038080a127981 */ /* 0x000f62000c1e9b00 */
[----:B------:R-:W-:Y:S02]  /*10c0*/  IMAD R26, R25, 0x8, R26 ;  /* 0x00000008191a7824 */ /* 0x000fe400078e021a */
[----:B------:R-:W-:-:S03]  /*10d0*/  VIADD R24, R24, 0x8 ;  /* 0x0000000818187836 */ /* 0x000fc60000000000 */
[----:B------:R-:W2:Y:S01]  /*10e0*/  LDS.64 R28, [R26] ;  /* 0x000000001a1c7984 */ /* 0x000ea20000000a00 */
[----:B------:R-:W-:Y:S01]  /*10f0*/  LEA R27, R25, R26, 0x3 ;  /* 0x0000001a191b7211 */ /* 0x000fe200078e18ff */
[----:B--2---:R-:W-:-:S04]  /*1100*/  DFMA R16, R28, R14, R16 ;  /* 0x0000000e1c10722b */ /* 0x004fc80000000010 */
[----:B------:R-:W3:Y:S01]  /*1110*/  LDS.64 R14, [R27] ;  /* 0x000000001b0e7984 */ /* 0x000ee20000000a00 */
[----:B------:R-:W-:-:S05]  /*1120*/  IMAD R28, R25, 0x8, R27 ;  /* 0x00000008191c7824 */ /* 0x000fca00078e021b */
[----:B------:R-:W4:Y:S01]  /*1130*/  LDS.64 R26, [R28] ;  /* 0x000000001c1a7984 */ /* 0x000f220000000a00 */
[----:B------:R-:W-:-:S06]  /*1140*/  LEA R29, R25, R28, 0x3 ;  /* 0x0000001c191d7211 */ /* 0x000fcc00078e18ff */
[----:B------:R-:W5:Y:S01]  /*1150*/  LDS.64 R28, [R29] ;  /* 0x000000001d1c7984 */ /* 0x000f620000000a00 */
[----:B---3--:R-:W-:-:S08]  /*1160*/  DFMA R14, R14, R20, R16 ;  /* 0x000000140e0e722b */ /* 0x008fd00000000010 */
[----:B----4-:R-:W-:-:S08]  /*1170*/  DFMA R14, R26, R12, R14 ;  /* 0x0000000c1a0e722b */ /* 0x010fd0000000000e */
[----:B-----5:R-:W-:-:S11]  /*1180*/  DFMA R14, R28, R18, R14 ;  /* 0x000000121c0e722b */ /* 0x020fd6000000000e */
.L_x_10:
[----:B------:R-:W-:Y:S05]  /*1190*/  @!P3 BRA `(.L_x_9) ;  /* 0x0000000000ccb947 */ /* 0x000fea0003800000 */
[----:B------:R-:W-:Y:S01]  /*11a0*/  ISETP.NE.AND P3, PT, R6, RZ, PT ;  /* 0x000000ff0600720c */ /* 0x000fe20003f65270 */
[----:B------:R-:W-:-:S12]  /*11b0*/  @!P2 BRA `(.L_x_11) ;  /* 0x000000000064a947 */ /* 0x000fd80003800000 */
[----:B------:R-:W0:Y:S01]  /*11c0*/  LDC.64 R28, c[0x0][0x390] ;  /* 0x0000e400ff1c7b82 */ /* 0x000e220000000a00 */
[----:B------:R-:W-:-:S07]  /*11d0*/  IADD3 R11, PT, PT, R8, R24, RZ ;  /* 0x00000018080b7210 */ /* 0x000fce0007ffe0ff */
[----:B------:R-:W1:Y:S08]  /*11e0*/  S2UR UR7, SR_CgaCtaId ;  /* 0x00000000000779c3 */ /* 0x000e700000008800 */
[----:B----4-:R-:W2:Y:S01]  /*11f0*/  LDC R25, c[0x0][0x3a0] ;  /* 0x0000e800ff197b82 */ /* 0x010ea20000000800 */
[----:B0-----:R-:W-:-:S05]  /*1200*/  IMAD.WIDE R28, R11, 0x8, R28 ;  /* 0x000000080b1c7825 */ /* 0x001fca00078e021c */
[----:B------:R-:W3:Y:S04]  /*1210*/  LDG.E.64.CONSTANT R18, desc[UR8][R28.64] ;  /* 0x000000081c127981 */ /* 0x000ee8000c1e9b00 */
[----:B------:R-:W4:Y:S04]  /*1220*/  LDG.E.64.CONSTANT R16, desc[UR8][R28.64+0x8] ;  /* 0x000008081c107981 */ /* 0x000f28000c1e9b00 */
[----:B------:R-:W5:Y:S04]  /*1230*/  LDG.E.64.CONSTANT R12, desc[UR8][R28.64+0x10] ;  /* 0x000010081c0c7981 */ /* 0x000f68000c1e9b00 */
[----:B------:R0:W5:Y:S01]  /*1240*/  LDG.E.64.CONSTANT R10, desc[UR8][R28.64+0x18] ;  /* 0x000018081c0a7981 */ /* 0x000162000c1e9b00 */
[----:B------:R-:W-:Y:S01]  /*1250*/  UMOV UR5, 0x400 ;  /* 0x0000040000057882 */ /* 0x000fe20000000000 */
[C---:B--2---:R-:W-:Y:S01]  /*1260*/  IMAD R20, R24.reuse, R25, R7 ;  /* 0x0000001918147224 */ /* 0x044fe200078e0207 */
[----:B-1----:R-:W-:Y:S01]  /*1270*/  ULEA UR5, UR7, UR5, 0x18 ;  /* 0x0000000507057291 */ /* 0x002fe2000f8ec0ff */
[----:B------:R-:W-:-:S05]  /*1280*/  IADD3 R24, PT, PT, R24, 0x4, RZ ;  /* 0x0000000418187810 */ /* 0x000fca0007ffe0ff */
[----:B------:R-:W-:-:S05]  /*1290*/  LEA R27, R20, UR5, 0x3 ;  /* 0x00000005141b7c11 */ /* 0x000fca000f8e18ff */
[----:B------:R-:W3:Y:S01]  /*12a0*/  LDS.64 R20, [R27] ;  /* 0x000000001b147984 */ /* 0x000ee20000000a00 */
[----:B------:R-:W-:-:S05]  /*12b0*/  IMAD R26, R25, 0x8, R27 ;  /* 0x00000008191a7824 */ /* 0x000fca00078e021b */
[C---:B0-----:R-:W-:Y:S01]  /*12c0*/  LEA R28, R25.reuse, R26, 0x3 ;  /* 0x0000001a191c7211 */ /* 0x041fe200078e18ff */
[----:B---3--:R-:W-:Y:S01]  /*12d0*/  DFMA R18, R20, R18, R14 ;  /* 0x000000121412722b */ /* 0x008fe2000000000e */
[----:B------:R-:W4:Y:S03]  /*12e0*/  LDS.64 R14, [R26] ;  /* 0x000000001a0e7984 */ /* 0x000f260000000a00 */
[----:B------:R-:W-:Y:S02]  /*12f0*/  IMAD R20, R25, 0x8, R28 ;  /* 0x0000000819147824 */ /* 0x000fe400078e021c */
[----:B------:R-:W5:Y:S04]  /*1300*/  LDS.64 R28, [R28] ;  /* 0x000000001c1c7984 */ /* 0x000f680000000a00 */
[----:B------:R-:W0:Y:S01]  /*1310*/  LDS.64 R20, [R20] ;  /* 0x0000000014147984 */ /* 0x000e220000000a00 */
[----:B----4-:R-:W-:-:S08]  /*1320*/  DFMA R14, R14, R16, R18 ;  /* 0x000000100e0e722b */ /* 0x010fd00000000012 */
[----:B-----5:R-:W-:-:S08]  /*1330*/  DFMA R14, R28, R12, R14 ;  /* 0x0000000c1c0e722b */ /* 0x020fd0000000000e */
[----:B0-----:R-:W-:-:S11]  /*1340*/  DFMA R14, R20, R10, R14 ;  /* 0x0000000a140e722b */ /* 0x001fd6000000000e */
.L_x_11:
[----:B------:R-:W-:Y:S05]  /*1350*/  @!P3 BRA `(.L_x_9) ;  /* 0x00000000005cb947 */ /* 0x000fea0003800000 */
[----:B------:R-:W0:Y:S01]  /*1360*/  LDC.64 R10, c[0x0][0x390] ;  /* 0x0000e400ff0a7b82 */ /* 0x000e220000000a00 */
[----:B------:R-:W-:-:S07]  /*1370*/  IMAD.IADD R13, R8, 0x1, R24 ;  /* 0x00000001080d7824 */ /* 0x000fce00078e0218 */
[----:B------:R-:W1:Y:S08]  /*1380*/  S2UR UR7, SR_CgaCtaId ;  /* 0x00000000000779c3 */ /* 0x000e700000008800 */
[----:B------:R-:W2:Y:S01]  /*1390*/  LDC R18, c[0x0][0x3a0] ;  /* 0x0000e800ff127b82 */ /* 0x000ea20000000800 */
[----:B0-----:R-:W-:-:S05]  /*13a0*/  IMAD.WIDE R10, R13, 0x8, R10 ;  /* 0x000000080d0a7825 */ /* 0x001fca00078e020a */
[----:B------:R-:W3:Y:S01]  /*13b0*/  LDG.E.64.CONSTANT R12, desc[UR8][R10.64] ;  /* 0x000000080a0c7981 */ /* 0x000ee2000c1e9b00 */
[----:B------:R-:W-:Y:S01]  /*13c0*/  UMOV UR5, 0x400 ;  /* 0x0000040000057882 */ /* 0x000fe20000000000 */
[----:B------:R-:W-:Y:S01]  /*13d0*/  ISETP.NE.AND P3, PT, R6, 0x1, PT ;  /* 0x000000010600780c */ /* 0x000fe20003f65270 */
[----:B-1----:R-:W-:Y:S01]  /*13e0*/  ULEA UR5, UR7, UR5, 0x18 ;  /* 0x0000000507057291 */ /* 0x002fe2000f8ec0ff */
[----:B--2---:R-:W-:-:S05]  /*13f0*/  IMAD R7, R24, R18, R7 ;  /* 0x0000001218077224 */ /* 0x004fca00078e0207 */
[----:B------:R-:W-:-:S05]  /*1400*/  LEA R7, R7, UR5, 0x3 ;  /* 0x0000000507077c11 */ /* 0x000fca000f8e18ff */
[----:B------:R-:W3:Y:S02]  /*1410*/  LDS.64 R16, [R7] ;  /* 0x0000000007107984 */ /* 0x000ee40000000a00 */
[----:B---3--:R-:W-:Y:S01]  /*1420*/  DFMA R14, R16, R12, R14 ;  /* 0x0000000c100e722b */ /* 0x008fe2000000000e */
[----:B------:R-:W-:Y:S10]  /*1430*/  @!P3 BRA `(.L_x_9) ;  /* 0x000000000024b947 */ /* 0x000ff40003800000 */
[----:B------:R-:W-:Y:S01]  /*1440*/  ISETP.NE.AND P3, PT, R6, 0x2, PT ;  /* 0x000000020600780c */ /* 0x000fe20003f65270 */
[----:B------:R-:W2:-:S12]  /*1450*/  LDG.E.64.CONSTANT R12, desc[UR8][R10.64+0x8] ;  /* 0x000008080a0c7981 */ /* 0x000e98000c1e9b00 */
[----:B------:R-:W3:Y:S01]  /*1460*/  @P3 LDG.E.64.CONSTANT R16, desc[UR8][R10.64+0x10] ;  /* 0x000010080a103981 */ /* 0x000ee2000c1e9b00 */
[----:B------:R-:W-:-:S05]  /*1470*/  LEA R7, R18, R7, 0x3 ;  /* 0x0000000712077211 */ /* 0x000fca00078e18ff */
[----:B------:R-:W2:Y:S01]  /*1480*/  LDS.64 R20, [R7] ;  /* 0x0000000007147984 */ /* 0x000ea20000000a00 */
[----:B------:R-:W-:-:S06]  /*1490*/  @P3 IMAD R18, R18, 0x8, R7 ;  /* 0x0000000812123824 */ /* 0x000fcc00078e0207 */
[----:B------:R-:W3:Y:S01]  /*14a0*/  @P3 LDS.64 R18, [R18] ;  /* 0x0000000012123984 */ /* 0x000ee20000000a00 */
[----:B--2---:R-:W-:-:S08]  /*14b0*/  DFMA R14, R20, R12, R14 ;  /* 0x0000000c140e722b */ /* 0x004fd0000000000e */
[----:B---3--:R-:W-:-:S11]  /*14c0*/  @P3 DFMA R14, R18, R16, R14 ;  /* 0x00000010120e322b */ /* 0x008fd6000000000e */
.L_x_9:
[----:B------:R-:W0:Y:S01]  /*14d0*/  S2UR UR7, SR_CgaCtaId ;  /* 0x00000000000779c3 */ /* 0x000e220000008800 */
[----:B------:R-:W-:Y:S01]  /*14e0*/  UMOV UR5, 0x400 ;  /* 0x0000040000057882 */ /* 0x000fe20000000000 */
[----:B------:R-:W-:Y:S01]  /*14f0*/  IMAD R11, R0, UR4, R9 ;  /* 0x00000004000b7c24 */ /* 0x000fe2000f8e0209 */
[----:B------:R-:W-:Y:S02]  /*1500*/  UIADD3 UR5, UPT, UPT, UR5, 0x3600, URZ ;  /* 0x0000360005057890 */ /* 0x000fe4000fffe0ff */
[----:B------:R-:W-:-:S03]  /*1510*/  UIADD3 UR4, UPT, UPT, UR4, 0x1, URZ ;  /* 0x0000000104047890 */ /* 0x000fc6000fffe0ff */
[----:B------:R-:W1:Y:S01]  /*1520*/  LDC R7, c[0x0][0x3a0] ;  /* 0x0000e800ff077b82 */ /* 0x000e620000000800 */
[----:B0-----:R-:W-:-:S06]  /*1530*/  ULEA UR5, UR7, UR5, 0x18 ;  /* 0x0000000507057291 */ /* 0x001fcc000f8ec0ff */
[----:B------:R-:W-:Y:S02]  /*1540*/  LEA R11, R11, UR5, 0x3 ;  /* 0x000000050b0b7c11 */ /* 0x000fe4000f8e18ff */
[----:B-1----:R-:W-:-:S03]  /*1550*/  ISETP.NE.AND P3, PT, R7, UR4, PT ;  /* 0x0000000407007c0c */ /* 0x002fc6000bf65270 */
[----:B------:R1:W-:Y:S10]  /*1560*/  STS.64 [R11], R14 ;  /* 0x0000000e0b007388 */ /* 0x0003f40000000a00 */
[----:B-1----:R-:W-:Y:S05]  /*1570*/  @P3 BRA `(.L_x_12) ;  /* 0xfffffff400083947 */ /* 0x002fea000383ffff */
.L_x_6:
[----:B------:R-:W-:Y:S01]  /*1580*/  BAR.SYNC.DEFER_BLOCKING 0x0 ;  /* 0x0000000000007b1d */ /* 0x000fe20000010000 */
[----:B------:R-:W-:-:S13]  /*1590*/  ISETP.GE.AND P0, PT, R7, 0x1, PT ;  /* 0x000000010700780c */ /* 0x000fda0003f06270 */
[----:B------:R-:W-:Y:S05]  /*15a0*/  @!P0 BRA `(.L_x_13) ;  /* 0x0000001400648947 */ /* 0x000fea0003800000 */
[----:B------:R-:W1:Y:S01]  /*15b0*/  S2R R21, SR_TID.Y ;  /* 0x0000000000157919 */ /* 0x000e620000002200 */
[C---:B------:R-:W-:Y:S01]  /*15c0*/  LOP3.LUT R4, R7.reuse, 0x7, RZ, 0xc0, !PT ;  /* 0x0000000707047812 */ /* 0x040fe200078ec0ff */
[----:B------:R-:W-:Y:S01]  /*15d0*/  UMOV UR4, URZ ;  /* 0x000000ff00047c82 */ /* 0x000fe20008000000 */
[C---:B------:R-:W-:Y:S02]  /*15e0*/  LOP3.LUT R3, R7.reuse, 0xf, RZ, 0xc0, !PT ;  /* 0x0000000f07037812 */ /* 0x040fe400078ec0ff */
[----:B------:R-:W-:Y:S01]  /*15f0*/  IADD3 R20, PT, PT, R7, -0x1, RZ ;  /* 0xffffffff07147810 */ /* 0x000fe20007ffe0ff */
[----:B0-----:R-:W-:Y:S01]  /*1600*/  VIADD R8, R4, 0xffffffff ;  /* 0xffffffff04087836 */ /* 0x001fe20000000000 */
[----:B------:R-:W-:Y:S02]  /*1610*/  IADD3 R6, PT, PT, R3, -0x1, RZ ;  /* 0xffffffff03067810 */ /* 0x000fe40007ffe0ff */
[----:B------:R-:W-:Y:S02]  /*1620*/  LOP3.LUT R23, R7, 0x7ffffff0, RZ, 0xc0, !PT ;  /* 0x7ffffff007177812 */ /* 0x000fe400078ec0ff */
[----:B------:R-:W-:-:S02]  /*1630*/  ISETP.GE.U32.AND P0, PT, R6, 0x7, PT ;  /* 0x000000070600780c */ /* 0x000fc40003f06070 */
[----:B------:R-:W-:Y:S02]  /*1640*/  ISETP.GE.U32.AND P1, PT, R8, 0x3, PT ;  /* 0x000000030800780c */ /* 0x000fe40003f26070 */
[----:B------:R-:W-:Y:S01]  /*1650*/  LOP3.LUT R6, R7, 0x3, RZ, 0xc0, !PT ;  /* 0x0000000307067812 */ /* 0x000fe200078ec0ff */
[----:B-1----:R-:W-:-:S10]  /*1660*/  IMAD R21, R21, R7, R2 ;  /* 0x0000000715157224 */ /* 0x002fd400078e0202 */
.L_x_19:
[----:B0-----:R-:W0:Y:S01]  /*1670*/  LDC R7, c[0x0][0x3a0] ;  /* 0x0000e800ff077b82 */ /* 0x001e220000000800 */
[----:B------:R-:W-:Y:S01]  /*1680*/  ISETP.GE.U32.AND P2, PT, R20, 0xf, PT ;  /* 0x0000000f1400780c */ /* 0x000fe20003f46070 */
[----:B------:R-:W-:Y:S01]  /*1690*/  IMAD R27, R0, 0x4, R5 ;  /* 0x00000004001b7824 */ /* 0x000fe200078e0205 */
[----:B----4-:R-:W-:Y:S01]  /*16a0*/  IADD3 R25, PT, PT, R22, R21, RZ ;  /* 0x0000001516197210 */ /* 0x010fe20007ffe0ff */
[----:B------:R-:W-:Y:S01]  /*16b0*/  IMAD.MOV.U32 R26, RZ, RZ, RZ ;  /* 0x000000ffff1a7224 */ /* 0x000fe200078e00ff */
[----:B------:R-:W-:Y:S01]  /*16c0*/  CS2R R18, SRZ ;  /* 0x0000000000127805 */ /* 0x000fe2000001ff00 */
[----:B0-----:R-:W-:-:S05]  /*16d0*/  IMAD R24, R7, UR4, RZ ;  /* 0x0000000407187c24 */ /* 0x001fca000f8e02ff */
[----:B------:R-:W-:Y:S01]  /*16e0*/  IADD3 R27, PT, PT, R27, R24, RZ ;  /* 0x000000181b1b7210 */ /* 0x000fe20007ffe0ff */
[----:B------:R-:W-:Y:S02]  /*16f0*/  IMAD R24, R24, R7, R25 ;  /* 0x0000000718187224 */ /* 0x000fe400078e0219 */
[----:B------:R-:W-:Y:S05]  /*1700*/  @!P2 BRA `(.L_x_14) ;  /* 0x000000040038a947 */ /* 0x000fea0003800000 */
[----:B------:R-:W0:Y:S01]  /*1710*/  S2UR UR7, SR_CgaCtaId ;  /* 0x00000000000779c3 */ /* 0x000e220000008800 */
[----:B------:R-:W-:Y:S01]  /*1720*/  UMOV UR5, 0x400 ;  /* 0x0000040000057882 */ /* 0x000fe20000000000 */
[----:B------:R-:W-:Y:S01]  /*1730*/  CS2R R18, SRZ ;  /* 0x0000000000127805 */ /* 0x000fe2000001ff00 */
[----:B------:R-:W-:-:S04]  /*1740*/  UIADD3 UR5, UPT, UPT, UR5, 0x3600, URZ ;  /* 0x0000360005057890 */ /* 0x000fc8000fffe0ff */
[----:B0-----:R-:W-:-:S03]  /*1750*/  ULEA UR7, UR7, UR5, 0x18 ;  /* 0x0000000507077291 */ /* 0x001fc6000f8ec0ff */
[----:B------:R-:W-:-:S09]  /*1760*/  UMOV UR5, URZ ;  /* 0x000000ff00057c82 */ /* 0x000fd20008000000 */
.L_x_15:
[----:B------:R-:W0:Y:S01]  /*1770*/  LDC.64 R8, c[0x0][0x390] ;  /* 0x0000e400ff087b82 */ /* 0x000e220000000a00 */
[----:B------:R-:W-:-:S04]  /*1780*/  VIADD R11, R27, UR5 ;  /* 0x000000051b0b7c36 */ /* 0x000fc80008000000 */
[----:B0-----:R-:W-:-:S05]  /*1790*/  IMAD.WIDE R8, R11, 0x8, R8 ;  /* 0x000000080b087825 */ /* 0x001fca00078e0208 */
[----:B------:R-:W2:Y:S04]  /*17a0*/  LDG.E.64.CONSTANT R16, desc[UR8][R8.64] ;  /* 0x0000000808107981 */ /* 0x000ea8000c1e9b00 */
[----:B------:R-:W3:Y:S04]  /*17b0*/  LDG.E.64.CONSTANT R14, desc[UR8][R8.64+0x8] ;  /* 0x00000808080e7981 */ /* 0x000ee8000c1e9b00 */
[----:B------:R-:W4:Y:S04]  /*17c0*/  LDG.E.64.CONSTANT R12, desc[UR8][R8.64+0x10] ;  /* 0x00001008080c7981 */ /* 0x000f28000c1e9b00 */
[----:B------:R-:W5:Y:S01]  /*17d0*/  LDG.E.64.CONSTANT R10, desc[UR8][R8.64+0x18] ;  /* 0x00001808080a7981 */ /* 0x000f62000c1e9b00 */
[----:B------:R-:W-:-:S05]  /*17e0*/  IMAD R26, R0, UR5, R21 ;  /* 0x00000005001a7c24 */ /* 0x000fca000f8e0215 */
[----:B------:R-:W-:-:S05]  /*17f0*/  LEA R26, R26, UR7, 0x3 ;  /* 0x000000071a1a7c11 */ /* 0x000fca000f8e18ff */
[----:B------:R-:W2:Y:S02]  /*1800*/  LDS.64 R28, [R26] ;  /* 0x000000001a1c7984 */ /* 0x000ea40000000a00 */
[----:B--2---:R-:W-:Y:S01]  /*1810*/  DFMA R16, R28, R16, R18 ;  /* 0x000000101c10722b */ /* 0x004fe20000000012 */
[----:B------:R-:W-:-:S05]  /*1820*/  LEA R29, R0, R26, 0x3 ;  /* 0x0000001a001d7211 */ /* 0x000fca00078e18ff */
[----:B------:R-:W3:Y:S01]  /*1830*/  LDS.64 R18, [R29] ;  /* 0x000000001d127984 */ /* 0x000ee20000000a00 */
[----:B------:R-:W-:Y:S01]  /*1840*/  IMAD R28, R0, 0x8, R29 ;  /* 0x00000008001c7824 */ /* 0x000fe200078e021d */
[----:B---3--:R-:W-:-:S04]  /*1850*/  DFMA R16, R18, R14, R16 ;  /* 0x0000000e1210722b */ /* 0x008fc80000000010 */
[----:B------:R0:W4:Y:S01]  /*1860*/  LDS.64 R14, [R28] ;  /* 0x000000001c0e7984 */ /* 0x0001220000000a00 */
[----:B------:R-:W-:-:S05]  /*1870*/  LEA R26, R0, R28, 0x3 ;  /* 0x0000001c001a7211 */ /* 0x000fca00078e18ff */
[----:B------:R-:W5:Y:S04]  /*1880*/  LDS.64 R18, [R26] ;  /* 0x000000001a127984 */ /* 0x000f680000000a00 */
[----:B0-----:R-:W2:Y:S01]  /*1890*/  LDG.E.64.CONSTANT R28, desc[UR8][R8.64+0x38] ;  /* 0x00003808081c7981 */ /* 0x001ea2000c1e9b00 */
[----:B----4-:R-:W-:-:S03]  /*18a0*/  DFMA R12, R14, R12, R16 ;  /* 0x0000000c0e0c722b */ /* 0x010fc60000000010 */
[----:B------:R-:W3:Y:S05]  /*18b0*/  LDG.E.64.CONSTANT R14, desc[UR8][R8.64+0x20] ;  /* 0x00002008080e7981 */ /* 0x000eea000c1e9b00 */
[----:B-----5:R-:W-:Y:S02]  /*18c0*/  DFMA R18, R18, R10, R12 ;  /* 0x0000000a1212722b */ /* 0x020fe4000000000c */
[----:B------:R-:W4:Y:S04]  /*18d0*/  LDG.E.64.CONSTANT R12, desc[UR8][R8.64+0x28] ;  /* 0x00002808080c7981 */ /* 0x000f28000c1e9b00 */
[----:B------:R-:W5:Y:S01]  /*18e0*/  LDG.E.64.CONSTANT R10, desc[UR8][R8.64+0x30] ;  /* 0x00003008080a7981 */ /* 0x000f62000c1e9b00 */
[----:B------:R-:W-:-:S05]  /*18f0*/  IMAD R26, R0, 0x8, R26 ;  /* 0x00000008001a7824 */ /* 0x000fca00078e021a */
[----:B------:R-:W3:Y:S02]  /*1900*/  LDS.64 R16, [R26] ;  /* 0x000000001a107984 */ /* 0x000ee40000000a00 */
[----:B---3--:R-:W-:Y:S01]  /*1910*/  DFMA R14, R16, R14, R18 ;  /* 0x0000000e100e722b */ /* 0x008fe20000000012 */
[----:B------:R-:W-:-:S05]  /*1920*/  LEA R19, R0, R26, 0x3 ;  /* 0x0000001a00137211 */ /* 0x000fca00078e18ff */
[----:B------:R-:W4:Y:S01]  /*1930*/  LDS.64 R16, [R19] ;  /* 0x0000000013107984 */ /* 0x000f220000000a00 */
[C---:B------:R-:W-:Y:S01]  /*1940*/  IMAD R18, R0.reuse, 0x8, R19 ;  /* 0x0000000800127824 */ /* 0x040fe200078e0213 */
[----:B----4-:R-:W-:Y:S02]  /*1950*/  DFMA R14, R16, R12, R14 ;  /* 0x0000000c100e722b */ /* 0x010fe4000000000e */
[----:B------:R-:W3:Y:S04]  /*1960*/  LDG.E.64.CONSTANT R16, desc[UR8][R8.64+0x40] ;  /* 0x0000400808107981 */ /* 0x000ee8000c1e9b00 */
[----:B------:R-:W5:Y:S01]  /*1970*/  LDS.64 R12, [R18] ;  /* 0x00000000120c7984 */ /* 0x000f620000000a00 */
[----:B------:R-:W-:Y:S01]  /*1980*/  LEA R26, R0, R18, 0x3 ;  /* 0x00000012001a7211 */ /* 0x000fe200078e18ff */
[----:B-----5:R-:W-:-:S02]  /*1990*/  DFMA R12, R12, R10, R14 ;  /* 0x0000000a0c0c722b */ /* 0x020fc4000000000e */
[----:B------:R-:W4:Y:S04]  /*19a0*/  LDG.E.64.CONSTANT R14, desc[UR8][R8.64+0x48] ;  /* 0x00004808080e7981 */ /* 0x000f28000c1e9b00 */
[----:B------:R-:W2:Y:S02]  /*19b0*/  LDS.64 R10, [R26] ;  /* 0x000000001a0a7984 */ /* 0x000ea40000000a00 */
[----:B--2---:R-:W-:Y:S02]  /*19c0*/  DFMA R28, R10, R28, R12 ;  /* 0x0000001c0a1c722b */ /* 0x004fe4000000000c */
[----:B------:R-:W2:Y:S04]  /*19d0*/  LDG.E.64.CONSTANT R12, desc[UR8][R8.64+0x50] ;  /* 0x00005008080c7981 */ /* 0x000ea8000c1e9b00 */
[----:B------:R-:W5:Y:S01]  /*19e0*/  LDG.E.64.CONSTANT R10, desc[UR8][R8.64+0x58] ;  /* 0x00005808080a7981 */ /* 0x000f62000c1e9b00 */
[----:B------:R-:W-:-:S05]  /*19f0*/  IMAD R26, R0, 0x8, R26 ;  /* 0x00000008001a7824 */ /* 0x000fca00078e021a */
[----:B------:R-:W3:Y:S02]  /*1a00*/  LDS.64 R18, [R26] ;  /* 0x000000001a127984 */ /* 0x000ee40000000a00 */
[----:B---3--:R-:W-:Y:S01]  /*1a10*/  DFMA R16, R18, R16, R28 ;  /* 0x000000101210722b */ /* 0x008fe2000000001c */
[----:B------:R-:W-:-:S05]  /*1a20*/  LEA R29, R0, R26, 0x3 ;  /* 0x0000001a001d7211 */ /* 0x000fca00078e18ff */
[----:B------:R-:W4:Y:S02]  /*1a30*/  LDS.64 R18, [R29] ;  /* 0x000000001d127984 */ /* 0x000f240000000a00 */
[----:B----4-:R-:W-:Y:S01]  /*1a40*/  DFMA R16, R18, R14, R16 ;  /* 0x0000000e1210722b */ /* 0x010fe20000000010 */
[----:B------:R-:W-:-:S05]  /*1a50*/  IMAD R19, R0, 0x8, R29 ;  /* 0x0000000800137824 */ /* 0x000fca00078e021d */
[----:B------:R0:W2:Y:S01]  /*1a60*/  LDS.64 R14, [R19] ;  /* 0x00000000130e7984 */ /* 0x0000a20000000a00 */
[----:B------:R-:W-:-:S03]  /*1a70*/  LEA R26, R0, R19, 0x3 ;  /* 0x00000013001a7211 */ /* 0x000fc600078e18ff */
[----:B0-----:R-:W3:Y:S01]  /*1a80*/  LDG.E.64.CONSTANT R18, desc[UR8][R8.64+0x78] ;  /* 0x0000780808127981 */ /* 0x001ee2000c1e9b00 */
[----:B--2---:R-:W-:-:S03]  /*1a90*/  DFMA R14, R14, R12, R16 ;  /* 0x0000000c0e0e722b */ /* 0x004fc60000000010 */
[----:B------:R-:W2:Y:S04]  /*1aa0*/  LDG.E.64.CONSTANT R12, desc[UR8][R8.64+0x60] ;  /* 0x00006008080c7981 */ /* 0x000ea8000c1e9b00 */
[----:B------:R-:W5:Y:S02]  /*1ab0*/  LDS.64 R16, [R26] ;  /* 0x000000001a107984 */ /* 0x000f640000000a00 */
[----:B-----5:R-:W-:Y:S02]  /*1ac0*/  DFMA R16, R16, R10, R14 ;  /* 0x0000000a1010722b */ /* 0x020fe4000000000e */
[----:B------:R-:W4:Y:S04]  /*1ad0*/  LDG.E.64.CONSTANT R14, desc[UR8][R8.64+0x68] ;  /* 0x00006808080e7981 */ /* 0x000f28000c1e9b00 */
[----:B------:R-:W5:Y:S01]  /*1ae0*/  LDG.E.64.CONSTANT R10, desc[UR8][R8.64+0x70] ;  /* 0x00007008080a7981 */ /* 0x000f62000c1e9b00 */
[----:B------:R-:W-:-:S05]  /*1af0*/  IMAD R26, R0, 0x8, R26 ;  /* 0x00000008001a7824 */ /* 0x000fca00078e021a */
[----:B------:R-:W2:Y:S01]  /*1b00*/  LDS.64 R28, [R26] ;  /* 0x000000001a1c7984 */ /* 0x000ea20000000a00 */
[----:B------:R-:W-:-:S06]  /*1b10*/  UIADD3 UR5, UPT, UPT, UR5, 0x10, URZ ;  /* 0x0000001005057890 */ /* 0x000fcc000fffe0ff */
[----:B------:R-:W-:Y:S01]  /*1b20*/  ISETP.NE.AND P2, PT, R23, UR5, PT ;  /* 0x0000000517007c0c */ /* 0x000fe2000bf45270 */
[----:B--2---:R-:W-:Y:S01]  /*1b30*/  DFMA R12, R28, R12, R16 ;  /* 0x0000000c1c0c722b */ /* 0x004fe20000000010 */
[----:B------:R-:W-:-:S05]  /*1b40*/  LEA R29, R0, R26, 0x3 ;  /* 0x0000001a001d7211 */ /* 0x000fca00078e18ff */
[----:B------:R-:W4:Y:S01]  /*1b50*/  LDS.64 R16, [R29] ;  /* 0x000000001d107984 */ /* 0x000f220000000a00 */
[----:B------:R-:W-:Y:S01]  /*1b60*/  IMAD R28, R0, 0x8, R29 ;  /* 0x00000008001c7824 */ /* 0x000fe200078e021d */
[----:B----4-:R-:W-:-:S04]  /*1b70*/  DFMA R16, R16, R14, R12 ;  /* 0x0000000e1010722b */ /* 0x010fc8000000000c */
[----:B------:R-:W5:Y:S01]  /*1b80*/  LDS.64 R14, [R28] ;  /* 0x000000001c0e7984 */ /* 0x000f620000000a00 */
[----:B------:R-:W-:-:S06]  /*1b90*/  LEA R12, R0, R28, 0x3 ;  /* 0x0000001c000c7211 */ /* 0x000fcc00078e18ff */
[----:B------:R-:W3:Y:S01]  /*1ba0*/  LDS.64 R12, [R12] ;  /* 0x000000000c0c7984 */ /* 0x000ee20000000a00 */
[----:B-----5:R-:W-:-:S08]  /*1bb0*/  DFMA R10, R14, R10, R16 ;  /* 0x0000000a0e0a722b */ /* 0x020fd00000000010 */
[----:B---3--:R-:W-:Y:S01]  /*1bc0*/  DFMA R18, R12, R18, R10 ;  /* 0x000000120c12722b */ /* 0x008fe2000000000a */
[----:B------:R-:W-:Y:S10]  /*1bd0*/  @P2 BRA `(.L_x_15) ;  /* 0xfffffff800e42947 */ /* 0x000ff4000383ffff */
[----:B------:R-:W-:-:S07]  /*1be0*/  IMAD.MOV.U32 R26, RZ, RZ, R23 ;  /* 0x000000ffff1a7224 */ /* 0x000fce00078e0017 */
.L_x_14:
[----:B------:R-:W-:-:S13]  /*1bf0*/  ISETP.NE.AND P2, PT, R3, RZ, PT ;  /* 0x000000ff0300720c */ /* 0x000fda0003f45270 */
[----:B------:R-:W-:Y:S05]  /*1c00*/  @!P2 BRA `(.L_x_16) ;  /* 0x00000004007ca947 */ /* 0x000fea0003800000 */
[----:B------:R-:W-:Y:S01]  /*1c10*/  ISETP.NE.AND P2, PT, R4, RZ, PT ;  /* 0x000000ff0400720c */ /* 0x000fe20003f45270 */
[----:B------:R-:W-:-:S12]  /*1c20*/  @!P0 BRA `(.L_x_17) ;  /* 0x0000000000a48947 */ /* 0x000fd80003800000 */
[----:B------:R-:W0:Y:S01]  /*1c30*/  LDC.64 R28, c[0x0][0x390] ;  /* 0x0000e400ff1c7b82 */ /* 0x000e220000000a00 */
[----:B------:R-:W-:-:S05]  /*1c40*/  IADD3 R9, PT, PT, R27, R26, RZ ;  /* 0x0000001a1b097210 */ /* 0x000fca0007ffe0ff */
[----:B0-----:R-:W-:-:S05]  /*1c50*/  IMAD.WIDE R28, R9, 0x8, R28 ;  /* 0x00000008091c7825 */ /* 0x001fca00078e021c */
[----:B------:R-:W2:Y:S01]  /*1c60*/  LDG.E.64.CONSTANT R10, desc[UR8][R28.64] ;  /* 0x000000081c0a7981 */ /* 0x000ea2000c1e9b00 */
[----:B------:R-:W0:Y:S01]  /*1c70*/  S2UR UR7, SR_CgaCtaId ;  /* 0x00000000000779c3 */ /* 0x000e220000008800 */
[----:B------:R-:W-:Y:S01]  /*1c80*/  UMOV UR5, 0x400 ;  /* 0x0000040000057882 */ /* 0x000fe20000000000 */
[----:B------:R-:W-:Y:S01]  /*1c90*/  IMAD R17, R0, R26, R21 ;  /* 0x0000001a00117224 */ /* 0x000fe200078e0215 */
[----:B------:R-:W3:Y:S01]  /*1ca0*/  LDG.E.64.CONSTANT R8, desc[UR8][R28.64+0x8] ;  /* 0x000008081c087981 */ /* 0x000ee2000c1e9b00 */
[----:B------:R-:W-:-:S03]  /*1cb0*/  UIADD3 UR5, UPT, UPT, UR5, 0x3600, URZ ;  /* 0x0000360005057890 */ /* 0x000fc6000fffe0ff */
[----:B------:R-:W4:Y:S01]  /*1cc0*/  LDG.E.64.CONSTANT R14, desc[UR8][R28.64+0x10] ;  /* 0x000010081c0e7981 */ /* 0x000f22000c1e9b00 */
[----:B0-----:R-:W-:-:S06]  /*1cd0*/  ULEA UR5, UR7, UR5, 0x18 ;  /* 0x0000000507057291 */ /* 0x001fcc000f8ec0ff */
[----:B------:R-:W-:-:S05]  /*1ce0*/  LEA R17, R17, UR5, 0x3 ;  /* 0x0000000511117c11 */ /* 0x000fca000f8e18ff */
[----:B------:R0:W2:Y:S02]  /*1cf0*/  LDS.64 R12, [R17] ;  /* 0x00000000110c7984 */ /* 0x0000a40000000a00 */
[----:B0-----:R-:W-:-:S05]  /*1d00*/  IMAD R17, R0, 0x8, R17 ;  /* 0x0000000800117824 */ /* 0x001fca00078e0211 */
[C---:B------:R-:W-:Y:S01]  /*1d10*/  LEA R16, R0.reuse, R17, 0x3 ;  /* 0x0000001100107211 */ /* 0x040fe200078e18ff */
[----:B--2---:R-:W-:Y:S01]  /*1d20*/  DFMA R18, R12, R10, R18 ;  /* 0x0000000a0c12722b */ /* 0x004fe20000000012 */
[----:B------:R-:W2:Y:S04]  /*1d30*/  LDG.E.64.CONSTANT R10, desc[UR8][R28.64+0x18] ;  /* 0x000018081c0a7981 */ /* 0x000ea8000c1e9b00 */
[----:B------:R-:W3:Y:S03]  /*1d40*/  LDS.64 R12, [R17] ;  /* 0x00000000110c7984 */ /* 0x000ee60000000a00 */
[----:B---3--:R-:W-:Y:S01]  /*1d50*/  DFMA R8, R12, R8, R18 ;  /* 0x000000080c08722b */ /* 0x008fe20000000012 */
[----:B------:R0:W4:Y:S01]  /*1d60*/  LDS.64 R12, [R16] ;  /* 0x00000000100c7984 */ /* 0x0001220000000a00 */
[----:B------:R-:W-:-:S03]  /*1d70*/  IMAD R19, R0, 0x8, R16 ;  /* 0x0000000800137824 */ /* 0x000fc600078e0210 */
[----:B0-----:R-:W3:Y:S03]  /*1d80*/  LDG.E.64.CONSTANT R16, desc[UR8][R28.64+0x38] ;  /* 0x000038081c107981 */ /* 0x001ee6000c1e9b00 */
[----:B----4-:R-:W-:Y:S02]  /*1d90*/  DFMA R14, R12, R14, R8 ;  /* 0x0000000e0c0e722b */ /* 0x010fe40000000008 */
[----:B------:R-:W4:Y:S04]  /*1da0*/  LDG.E.64.CONSTANT R8, desc[UR8][R28.64+0x20] ;  /* 0x000020081c087981 */ /* 0x000f28000c1e9b00 */
[----:B------:R-:W2:Y:S02]  /*1db0*/  LDS.64 R12, [R19] ;  /* 0x00000000130c7984 */ /* 0x000ea40000000a00 */
[----:B--2---:R-:W-:-:S02]  /*1dc0*/  DFMA R10, R12, R10, R14 ;  /* 0x0000000a0c0a722b */ /* 0x004fc4000000000e */
[----:B------:R-:W2:Y:S04]  /*1dd0*/  LDG.E.64.CONSTANT R12, desc[UR8][R28.64+0x28] ;  /* 0x000028081c0c7981 */ /* 0x000ea8000c1e9b00 */
[----:B------:R0:W5:Y:S02]  /*1de0*/  LDG.E.64.CONSTANT R14, desc[UR8][R28.64+0x30] ;  /* 0x000030081c0e7981 */ /* 0x000164000c1e9b00 */
[----:B0-----:R-:W-:-:S05]  /*1df0*/  LEA R29, R0, R19, 0x3 ;  /* 0x00000013001d7211 */ /* 0x001fca00078e18ff */
[----:B------:R-:W4:Y:S02]  /*1e00*/  LDS.64 R18, [R29] ;  /* 0x000000001d127984 */ /* 0x000f240000000a00 */
[----:B----4-:R-:W-:Y:S01]  /*1e10*/  DFMA R8, R18, R8, R10 ;  /* 0x000000081208722b */ /* 0x010fe2000000000a */
[----:B------:R-:W-:-:S05]  /*1e20*/  IMAD R19, R0, 0x8, R29 ;  /* 0x0000000800137824 */ /* 0x000fca00078e021d */
[----:B------:R-:W2:Y:S01]  /*1e30*/  LDS.64 R10, [R19] ;  /* 0x00000000130a7984 */ /* 0x000ea20000000a00 */
[----:B------:R-:W-:Y:S02]  /*1e40*/  LEA R18, R0, R19, 0x3 ;  /* 0x0000001300127211 */ /* 0x000fe400078e18ff */
[----:B------:R-:W-:Y:S01]  /*1e50*/  IADD3 R26, PT, PT, R26, 0x8, RZ ;  /* 0x000000081a1a7810 */ /* 0x000fe20007ffe0ff */
[----:B--2---:R-:W-:Y:S02]  /*1e60*/  DFMA R10, R10, R12, R8 ;  /* 0x0000000c0a0a722b */ /* 0x004fe40000000008 */
[----:B------:R-:W5:Y:S01]  /*1e70*/  LDS.64 R8, [R18] ;  /* 0x0000000012087984 */ /* 0x000f620000000a00 */
[----:B------:R-:W-:-:S06]  /*1e80*/  IMAD R12, R0, 0x8, R18 ;  /* 0x00000008000c7824 */ /* 0x000fcc00078e0212 */
[----:B------:R-:W3:Y:S01]  /*1e90*/  LDS.64 R12, [R12] ;  /* 0x000000000c0c7984 */ /* 0x000ee20000000a00 */
[----:B-----5:R-:W-:-:S08]  /*1ea0*/  DFMA R8, R8, R14, R10 ;  /* 0x0000000e0808722b */ /* 0x020fd0000000000a */
[----:B---3--:R-:W-:-:S11]  /*1eb0*/  DFMA R18, R12, R16, R8 ;  /* 0x000000100c12722b */ /* 0x008fd60000000008 */
.L_x_17:
[----:B------:R-:W-:Y:S05]  /*1ec0*/  @!P2 BRA `(.L_x_16) ;  /* 0x0000000000cca947 */ /* 0x000fea0003800000 */
[----:B------:R-:W-:Y:S01]  /*1ed0*/  ISETP.NE.AND P2, PT, R6, RZ, PT ;  /* 0x000000ff0600720c */ /* 0x000fe20003f45270 */
[----:B------:R-:W-:-:S12]  /*1ee0*/  @!P1 BRA `(.L_x_18) ;  /* 0x0000000000649947 */ /* 0x000fd80003800000 */
[----:B------:R-:W0:Y:S01]  /*1ef0*/  LDC.64 R8, c[0x0][0x390] ;  /* 0x0000e400ff087b82 */ /* 0x000e220000000a00 */
[----:B------:R-:W-:-:S04]  /*1f00*/  IMAD.IADD R11, R27, 0x1, R26 ;  /* 0x000000011b0b7824 */ /* 0x000fc800078e021a */
[----:B0-----:R-:W-:-:S05]  /*1f10*/  IMAD.WIDE R8, R11, 0x8, R8 ;  /* 0x000000080b087825 */ /* 0x001fca00078e0208 */
[----:B------:R-:W2:Y:S04]  /*1f20*/  LDG.E.64.CONSTANT R14, desc[UR8][R8.64] ;  /* 0x00000008080e7981 */ /* 0x000ea8000c1e9b00 */
[----:B------:R-:W3:Y:S04]  /*1f30*/  LDG.E.64.CONSTANT R12, desc[UR8][R8.64+0x8] ;  /* 0x00000808080c7981 */ /* 0x000ee8000c1e9b00 */
[----:B------:R-:W4:Y:S04]  /*1f40*/  LDG.E.64.CONSTANT R10, desc[UR8][R8.64+0x10] ;  /* 0x00001008080a7981 */ /* 0x000f28000c1e9b00 */
[----:B------:R-:W5:Y:S01]  /*1f50*/  LDG.E.64.CONSTANT R8, desc[UR8][R8.64+0x18] ;  /* 0x0000180808087981 */ /* 0x000f62000c1e9b00 */
[----:B------:R-:W0:Y:S01]  /*1f60*/  S2UR UR7, SR_CgaCtaId ;  /* 0x00000000000779c3 */ /* 0x000e220000008800 */
[----:B------:R-:W-:Y:S01]  /*1f70*/  UMOV UR5, 0x400 ;  /* 0x0000040000057882 */ /* 0x000fe20000000000 */
[----:B------:R-:W-:Y:S01]  /*1f80*/  IMAD R29, R0, R26, R21 ;  /* 0x0000001a001d7224 */ /* 0x000fe200078e0215 */
[----:B------:R-:W-:Y:S01]  /*1f90*/  UIADD3 UR5, UPT, UPT, UR5, 0x3600, URZ ;  /* 0x0000360005057890 */ /* 0x000fe2000fffe0ff */
[----:B------:R-:W-:-:S03]  /*1fa0*/  VIADD R26, R26, 0x4 ;  /* 0x000000041a1a7836 */ /* 0x000fc60000000000 */
[----:B0-----:R-:W-:-:S06]  /*1fb0*/  ULEA UR5, UR7, UR5, 0x18 ;  /* 0x0000000507057291 */ /* 0x001fcc000f8ec0ff */
[----:B------:R-:W-:-:S05]  /*1fc0*/  LEA R29, R29, UR5, 0x3 ;  /* 0x000000051d1d7c11 */ /* 0x000fca000f8e18ff */
[----:B------:R0:W2:Y:S02]  /*1fd0*/  LDS.64 R16, [R29] ;  /* 0x000000001d107984 */ /* 0x0000a40000000a00 */
[----:B0-----:R-:W-:-:S05]  /*1fe0*/  LEA R29, R0, R29, 0x3 ;  /* 0x0000001d001d7211 */ /* 0x001fca00078e18ff */
[C---:B------:R-:W-:Y:S01]  /*1ff0*/  IMAD R28, R0.reuse, 0x8, R29 ;  /* 0x00000008001c7824 */ /* 0x040fe200078e021d */
[----:B--2---:R-:W-:Y:S01]  /*2000*/  DFMA R14, R16, R14, R18 ;  /* 0x0000000e100e722b */ /* 0x004fe20000000012 */
[----:B------:R-:W3:Y:S07]  /*2010*/  LDS.64 R16, [R29] ;  /* 0x000000001d107984 */ /* 0x000eee0000000a00 */
[----:B---3--:R-:W-:Y:S01]  /*2020*/  DFMA R14, R16, R12, R14 ;  /* 0x0000000c100e722b */ /* 0x008fe2000000000e */
[----:B------:R-:W4:Y:S01]  /*2030*/  LDS.64 R12, [R28] ;  /* 0x000000001c0c7984 */ /* 0x000f220000000a00 */
[----:B------:R-:W-:-:S05]  /*2040*/  LEA R16, R0, R28, 0x3 ;  /* 0x0000001c00107211 */ /* 0x000fca00078e18ff */
[----:B------:R-:W5:Y:S01]  /*2050*/  LDS.64 R18, [R16] ;  /* 0x0000000010127984 */ /* 0x000f620000000a00 */
[----:B----4-:R-:W-:-:S08]  /*2060*/  DFMA R10, R12, R10, R14 ;  /* 0x0000000a0c0a722b */ /* 0x010fd0000000000e */
[----:B-----5:R-:W-:-:S11]  /*2070*/  DFMA R18, R18, R8, R10 ;  /* 0x000000081212722b */ /* 0x020fd6000000000a */
.L_x_18:
[----:B------:R-:W-:Y:S05]  /*2080*/  @!P2 BRA `(.L_x_16) ;  /* 0x00000000005ca947 */ /* 0x000fea0003800000 */
[----:B------:R-:W0:Y:S01]  /*2090*/  LDC.64 R8, c[0x0][0x390] ;  /* 0x0000e400ff087b82 */ /* 0x000e220000000a00 */
[----:B------:R-:W-:-:S05]  /*20a0*/  IADD3 R17, PT, PT, R27, R26, RZ ;  /* 0x0000001a1b117210 */ /* 0x000fca0007ffe0ff */
[----:B0-----:R-:W-:-:S05]  /*20b0*/  IMAD.WIDE R16, R17, 0x8, R8 ;  /* 0x0000000811107825 */ /* 0x001fca00078e0208 */
[----:B------:R-:W2:Y:S01]  /*20c0*/  LDG.E.64.CONSTANT R8, desc[UR8][R16.64] ;  /* 0x0000000810087981 */ /* 0x000ea2000c1e9b00 */
[----:B------:R-:W0:Y:S01]  /*20d0*/  S2UR UR7, SR_CgaCtaId ;  /* 0x00000000000779c3 */ /* 0x000e220000008800 */
[----:B------:R-:W-:Y:S01]  /*20e0*/  UMOV UR5, 0x400 ;  /* 0x0000040000057882 */ /* 0x000fe20000000000 */
[----:B------:R-:W-:Y:S01]  /*20f0*/  IMAD R10, R0, R26, R21 ;  /* 0x0000001a000a7224 */ /* 0x000fe200078e0215 */
[----:B------:R-:W-:Y:S01]  /*2100*/  UIADD3 UR5, UPT, UPT, UR5, 0x3600, URZ ;  /* 0x0000360005057890 */ /* 0x000fe2000fffe0ff */
[----:B------:R-:W-:-:S03]  /*2110*/  ISETP.NE.AND P2, PT, R6, 0x1, PT ;  /* 0x000000010600780c */ /* 0x000fc60003f45270 */
[----:B0-----:R-:W-:-:S06]  /*2120*/  ULEA UR5, UR7, UR5, 0x18 ;  /* 0x0000000507057291 */ /* 0x001fcc000f8ec0ff */
[----:B------:R-:W-:-:S05]  /*2130*/  LEA R15, R10, UR5, 0x3 ;  /* 0x000000050a0f7c11 */ /* 0x000fca000f8e18ff */
[----:B------:R-:W2:Y:S02]  /*2140*/  LDS.64 R10, [R15] ;  /* 0x000000000f0a7984 */ /* 0x000ea40000000a00 */
[----:B--2---:R-:W-:Y:S01]  /*2150*/  DFMA R18, R10, R8, R18 ;  /* 0x000000080a12722b */ /* 0x004fe20000000012 */
[----:B------:R-:W-:Y:S10]  /*2160*/  @!P2 BRA `(.L_x_16) ;  /* 0x000000000024a947 */ /* 0x000ff40003800000 */
[----:B------:R-:W-:Y:S01]  /*2170*/  ISETP.NE.AND P2, PT, R6, 0x2, PT ;  /* 0x000000020600780c */ /* 0x000fe20003f45270 */
[----:B------:R-:W2:-:S12]  /*2180*/  LDG.E.64.CONSTANT R12, desc[UR8][R16.64+0x8] ;  /* 0x00000808100c7981 */ /* 0x000e98000c1e9b00 */
[----:B------:R-:W3:Y:S01]  /*2190*/  @P2 LDG.E.64.CONSTANT R8, desc[UR8][R16.64+0x10] ;  /* 0x0000100810082981 */ /* 0x000ee2000c1e9b00 */
[----:B------:R-:W-:-:S05]  /*21a0*/  IMAD R27, R0, 0x8, R15 ;  /* 0x00000008001b7824 */ /* 0x000fca00078e020f */
[----:B------:R-:W2:Y:S01]  /*21b0*/  LDS.64 R14, [R27] ;  /* 0x000000001b0e7984 */ /* 0x000ea20000000a00 */
[----:B------:R-:W-:-:S06]  /*21c0*/  @P2 LEA R10, R0, R27, 0x3 ;  /* 0x0000001b000a2211 */ /* 0x000fcc00078e18ff */
[----:B------:R-:W3:Y:S01]  /*21d0*/  @P2 LDS.64 R10, [R10] ;  /* 0x000000000a0a2984 */ /* 0x000ee20000000a00 */
[----:B--2---:R-:W-:-:S08]  /*21e0*/  DFMA R18, R14, R12, R18 ;  /* 0x0000000c0e12722b */ /* 0x004fd00000000012 */
[----:B---3--:R-:W-:-:S11]  /*21f0*/  @P2 DFMA R18, R10, R8, R18 ;  /* 0x000000080a12222b */ /* 0x008fd60000000012 */
.L_x_16:
[----:B------:R-:W0:Y:S01]  /*2200*/  LDCU.64 UR10, c[0x0][0x380] ;  /* 0x00007000ff0a77ac */ /* 0x000e220008000a00 */
[----:B------:R-:W-:Y:S01]  /*2210*/  SHF.R.S32.HI R9, RZ, 0x1f, R24 ;  /* 0x0000001fff097819 */ /* 0x000fe20000011418 */
[----:B------:R-:W-:Y:S01]  /*2220*/  UIADD3 UR4, UPT, UPT, UR4, 0x1, URZ ;  /* 0x0000000104047890 */ /* 0x000fe2000fffe0ff */
[----:B0-----:R-:W-:-:S04]  /*2230*/  LEA R8, P2, R24, UR10, 0x3 ;  /* 0x0000000a18087c11 */ /* 0x001fc8000f8418ff */
[----:B------:R-:W-:Y:S02]  /*2240*/  LEA.HI.X R9, R24, UR11, R9, 0x3, P2 ;  /* 0x0000000b18097c11 */ /* 0x000fe400090f1c09 */
[----:B------:R-:W-:-:S03]  /*2250*/  ISETP.NE.AND P2, PT, R7, UR4, PT ;  /* 0x0000000407007c0c */ /* 0x000fc6000bf45270 */
[----:B------:R0:W-:Y:S10]  /*2260*/  STG.E.64 desc[UR8][R8.64], R18 ;  /* 0x0000001208007986 */ /* 0x0001f4000c101b08 */
[----:B------:R-:W-:Y:S05]  /*2270*/  @P2 BRA `(.L_x_19) ;  /* 0xfffffff000fc2947 */ /* 0x000fea000383ffff */
[----:B------:R-:W-:Y:S01]  /*2280*/  ISETP.GE.U32.AND P0, PT, R20, 0x7, PT ;  /* 0x000000071400780c */ /* 0x000fe20003f06070 */
[----:B------:R-:W-:Y:S01]  /*2290*/  IMAD.MOV.U32 R3, RZ, RZ, RZ ;  /* 0x000000ffff037224 */ /* 0x000fe200078e00ff */
[----:B------:R-:W-:-:S11]  /*22a0*/  ISETP.NE.AND P1, PT, R4, RZ, PT ;  /* 0x000000ff0400720c */ /* 0x000fd60003f25270 */
[----:B------:R-:W-:Y:S05]  /*22b0*/  @!P0 BRA `(.L_x_20) ;  /* 0x0000000400048947 */ /* 0x000fea0003800000 */
[----:B------:R-:W-:Y:S01]  /*22c0*/  LOP3.LUT R3, R7, 0x7ffffff8, RZ, 0xc0, !PT ;  /* 0x7ffffff807037812 */ /* 0x000fe200078ec0ff */
[----:B------:R-:W-:-:S06]  /*22d0*/  UMOV UR4, URZ ;  /* 0x000000ff00047c82 */ /* 0x000fcc0008000000 */
.L_x_21:
[----:B-1----:R-:W1:Y:S01]  /*22e0*/  LDC.64 R16, c[0x0][0x398] ;  /* 0x0000e600ff107b82 */ /* 0x002e620000000a00 */
[----:B------:R-:W-:-:S07]  /*22f0*/  IMAD R21, R0, UR4, R25 ;  /* 0x0000000400157c24 */ /* 0x000fce000f8e0219 */
[----:B0-----:R-:W0:Y:S08]  /*2300*/  LDC.64 R18, c[0x0][0x380] ;  /* 0x0000e000ff127b82 */ /* 0x001e300000000a00 */
[----:B------:R-:W2:Y:S01]  /*2310*/  LDC.64 R10, c[0x0][0x388] ;  /* 0x0000e200ff0a7b82 */ /* 0x000ea20000000a00 */
[----:B-1----:R-:W-:-:S05]  /*2320*/  IMAD.WIDE R16, R21, 0x8, R16 ;  /* 0x0000000815107825 */ /* 0x002fca00078e0210 */
[----:B------:R-:W3:Y:S01]  /*2330*/  LDG.E.64.CONSTANT R14, desc[UR8][R16.64] ;  /* 0x00000008100e7981 */ /* 0x000ee2000c1e9b00 */
[----:B0-----:R-:W-:-:S05]  /*2340*/  IMAD.WIDE R18, R21, 0x8, R18 ;  /* 0x0000000815127825 */ /* 0x001fca00078e0212 */
[----:B------:R-:W3:Y:S01]  /*2350*/  LDG.E.64 R8, desc[UR8][R18.64] ;  /* 0x0000000812087981 */ /* 0x000ee2000c1e1b00 */
[----:B------:R-:W-:-:S04]  /*2360*/  IMAD.WIDE R12, R0, 0x8, R16 ;  /* 0x00000008000c7825 */ /* 0x000fc800078e0210 */
[----:B--2---:R-:W-:Y:S01]  /*2370*/  IMAD.WIDE R10, R21, 0x8, R10 ;  /* 0x00000008150a7825 */ /* 0x004fe200078e020a */
[----:B------:R-:W2:Y:S01]  /*2380*/  LDG.E.64.CONSTANT R28, desc[UR8][R12.64] ;  /* 0x000000080c1c7981 */ /* 0x000ea2000c1e9b00 */
[----:B---3--:R-:W-:Y:S02]  /*2390*/  DMUL R14, R14, R8 ;  /* 0x000000080e0e7228 */ /* 0x008fe40000000000 */
[----:B------:R-:W-:-:S05]  /*23a0*/  IMAD.WIDE R8, R0, 0x8, R18 ;  /* 0x0000000800087825 */ /* 0x000fca00078e0212 */
[----:B------:R0:W-:Y:S04]  /*23b0*/  STG.E.64 desc[UR8][R10.64], R14 ;  /* 0x0000000e0a007986 */ /* 0x0001e8000c101b08 */
[----:B------:R-:W2:Y:S01]  /*23c0*/  LDG.E.64 R20, desc[UR8][R8.64] ;  /* 0x0000000808147981 */ /* 0x000ea2000c1e1b00 */
[----:B------:R-:W-:-:S04]  /*23d0*/  IMAD.WIDE R18, R0, 0x8, R10 ;  /* 0x0000000800127825 */ /* 0x000fc800078e020a */
[----:B------:R-:W-:-:S04]  /*23e0*/  IMAD.WIDE R16, R0, 0x8, R12 ;  /* 0x0000000800107825 */ /* 0x000fc800078e020c */
[C---:B------:R-:W-:Y:S01]  /*23f0*/  IMAD.WIDE R26, R0.reuse, 0x8, R8 ;  /* 0x00000008001a7825 */ /* 0x040fe200078e0208 */
[----:B--2---:R-:W-:Y:S01]  /*2400*/  DMUL R28, R28, R20 ;  /* 0x000000141c1c7228 */ /* 0x004fe20000000000 */
[----:B------:R-:W2:Y:S06]  /*2410*/  LDG.E.64.CONSTANT R20, desc[UR8][R16.64] ;  /* 0x0000000810147981 */ /* 0x000eac000c1e9b00 */
[----:B------:R1:W-:Y:S04]  /*2420*/  STG.E.64 desc[UR8][R18.64], R28 ;  /* 0x0000001c12007986 */ /* 0x0003e8000c101b08 */
[----:B------:R-:W2:Y:S01]  /*2430*/  LDG.E.64 R8, desc[UR8][R26.64] ;  /* 0x000000081a087981 */ /* 0x000ea2000c1e1b00 */
[----:B------:R-:W-:-:S04]  /*2440*/  IMAD.WIDE R12, R0, 0x8, R18 ;  /* 0x00000008000c7825 */ /* 0x000fc800078e0212 */
[----:B0-----:R-:W-:-:S05]  /*2450*/  IMAD.WIDE R14, R0, 0x8, R16 ;  /* 0x00000008000e7825 */ /* 0x001fca00078e0210 */
[----:B------:R-:W3:Y:S01]  /*2460*/  LDG.E.64.CONSTANT R10, desc[UR8][R14.64] ;  /* 0x000000080e0a7981 */ /* 0x000ee2000c1e9b00 */
[----:B--2---:R-:W-:Y:S01]  /*2470*/  DMUL R20, R20, R8 ;  /* 0x0000000814147228 */ /* 0x004fe20000000000 */
[----:B------:R-:W-:-:S06]  /*2480*/  IMAD.WIDE R8, R0, 0x8, R26 ;  /* 0x0000000800087825 */ /* 0x000fcc00078e021a */
[----:B------:R0:W-:Y:S04]  /*2490*/  STG.E.64 desc[UR8][R12.64], R20 ;  /* 0x000000140c007986 */ /* 0x0001e8000c101b08 */
[----:B------:R-:W3:Y:S01]  /*24a0*/  LDG.E.64 R16, desc[UR8][R8.64] ;  /* 0x0000000808107981 */ /* 0x000ee2000c1e1b00 */
[----:B-1----:R-:W-:-:S04]  /*24b0*/  IMAD.WIDE R18, R0, 0x8, R12 ;  /* 0x0000000800127825 */ /* 0x002fc800078e020c */
[----:B------:R-:W-:Y:S01]  /*24c0*/  IMAD.WIDE R26, R0, 0x8, R8 ;  /* 0x00000008001a7825 */ /* 0x000fe200078e0208 */
[----:B---3--:R-:W-:-:S03]  /*24d0*/  DMUL R10, R10, R16 ;  /* 0x000000100a0a7228 */ /* 0x008fc60000000000 */
[----:B------:R-:W-:-:S04]  /*24e0*/  IMAD.WIDE R16, R0, 0x8, R14 ;  /* 0x0000000800107825 */ /* 0x000fc800078e020e */
[----:B------:R1:W-:Y:S04]  /*24f0*/  STG.E.64 desc[UR8][R18.64], R10 ;  /* 0x0000000a12007986 */ /* 0x0003e8000c101b08 */
[----:B------:R-:W2:Y:S04]  /*2500*/  LDG.E.64.CONSTANT R28, desc[UR8][R16.64] ;  /* 0x00000008101c7981 */ /* 0x000ea8000c1e9b00 */
[----:B------:R-:W2:Y:S01]  /*2510*/  LDG.E.64 R8, desc[UR8][R26.64] ;  /* 0x000000081a087981 */ /* 0x000ea2000c1e1b00 */
[----:B0-----:R-:W-:-:S04]  /*2520*/  IMAD.WIDE R12, R0, 0x8, R18 ;  /* 0x00000008000c7825 */ /* 0x001fc800078e0212 */
[----:B------:R-:W-:-:S05]  /*2530*/  IMAD.WIDE R14, R0, 0x8, R16 ;  /* 0x00000008000e7825 */ /* 0x000fca00078e0210 */
        /* <DEDUP_REMOVED lines=12> */
[----:B------:R-:W-:-:S04]  /*2600*/  IMAD.WIDE R14, R0, 0x8, R16 ;  /* 0x00000008000e7825 */ /* 0x000fc800078e0210 */
[C---:B0-----:R-:W-:Y:S02]  /*2610*/  IMAD.WIDE R12, R0.reuse, 0x8, R10 ;  /* 0x00000008000c7825 */ /* 0x041fe400078e020a */
[----:B------:R-:W3:Y:S01]  /*2620*/  LDG.E.64.CONSTANT R14, desc[UR8][R14.64] ;  /* 0x000000080e0e7981 */ /* 0x000ee2000c1e9b00 */
[----:B--2---:R-:W-:Y:S01]  /*2630*/  DMUL R26, R26, R8 ;  /* 0x000000081a1a7228 */ /* 0x004fe20000000000 */
[----:B------:R-:W-:-:S06]  /*2640*/  IMAD.WIDE R8, R0, 0x8, R18 ;  /* 0x0000000800087825 */ /* 0x000fcc00078e0212 */
[----:B------:R1:W-:Y:S04]  /*2650*/  STG.E.64 desc[UR8][R12.64], R26 ;  /* 0x0000001a0c007986 */ /* 0x0003e8000c101b08 */
[----:B------:R-:W3:Y:S01]  /*2660*/  LDG.E.64 R8, desc[UR8][R8.64] ;  /* 0x0000000808087981 */ /* 0x000ee2000c1e1b00 */
[----:B------:R-:W-:-:S06]  /*2670*/  UIADD3 UR4, UPT, UPT, UR4, 0x8, URZ ;  /* 0x0000000804047890 */ /* 0x000fcc000fffe0ff */
[----:B------:R-:W-:Y:S01]  /*2680*/  ISETP.NE.AND P0, PT, R3, UR4, PT ;  /* 0x0000000403007c0c */ /* 0x000fe2000bf05270 */
[----:B------:R-:W-:Y:S01]  /*2690*/  IMAD.WIDE R16, R0, 0x8, R12 ;  /* 0x0000000800107825 */ /* 0x000fe200078e020c */
[----:B---3--:R-:W-:-:S07]  /*26a0*/  DMUL R28, R14, R8 ;  /* 0x000000080e1c7228 */ /* 0x008fce0000000000 */
[----:B------:R1:W-:Y:S04]  /*26b0*/  STG.E.64 desc[UR8][R16.64], R28 ;  /* 0x0000001c10007986 */ /* 0x0003e8000c101b08 */
[----:B------:R-:W-:Y:S05]  /*26c0*/  @P0 BRA `(.L_x_21) ;  /* 0xfffffffc00040947 */ /* 0x000fea000383ffff */
.L_x_20:
[----:B------:R-:W-:Y:S05]  /*26d0*/  @!P1 BRA `(.L_x_13) ;  /* 0x0000000400189947 */ /* 0x000fea0003800000 */
[----:B------:R-:W-:Y:S02]  /*26e0*/  ISETP.GE.U32.AND P0, PT, R4, 0x4, PT ;  /* 0x000000040400780c */ /* 0x000fe40003f06070 */
[----:B------:R-:W-:-:S11]  /*26f0*/  ISETP.NE.AND P1, PT, R6, RZ, PT ;  /* 0x000000ff0600720c */ /* 0x000fd60003f25270 */
[----:B------:R-:W-:Y:S05]  /*2700*/  @!P0 BRA `(.L_x_22) ;  /* 0x0000000000848947 */ /* 0x000fea0003800000 */
[----:B-1----:R-:W1:Y:S01]  /*2710*/  LDC.64 R16, c[0x0][0x398] ;  /* 0x0000e600ff107b82 */ /* 0x002e620000000a00 */
[----:B------:R-:W-:-:S07]  /*2720*/  IMAD R13, R0, R3, R25 ;  /* 0x00000003000d7224 */ /* 0x000fce00078e0219 */
[----:B------:R-:W2:Y:S08]  /*2730*/  LDC.64 R20, c[0x0][0x380] ;  /* 0x0000e000ff147b82 */ /* 0x000eb00000000a00 */
[----:B0-----:R-:W0:Y:S01]  /*2740*/  LDC.64 R8, c[0x0][0x388] ;  /* 0x0000e200ff087b82 */ /* 0x001e220000000a00 */
[----:B-1----:R-:W-:-:S05]  /*2750*/  IMAD.WIDE R16, R13, 0x8, R16 ;  /* 0x000000080d107825 */ /* 0x002fca00078e0210 */
[----:B------:R-:W3:Y:S01]  /*2760*/  LDG.E.64.CONSTANT R18, desc[UR8][R16.64] ;  /* 0x0000000810127981 */ /* 0x000ee2000c1e9b00 */
[----:B--2---:R-:W-:-:S05]  /*2770*/  IMAD.WIDE R20, R13, 0x8, R20 ;  /* 0x000000080d147825 */ /* 0x004fca00078e0214 */
[----:B------:R-:W3:Y:S01]  /*2780*/  LDG.E.64 R10, desc[UR8][R20.64] ;  /* 0x00000008140a7981 */ /* 0x000ee2000c1e1b00 */
[----:B------:R-:W-:-:S04]  /*2790*/  IMAD.WIDE R14, R0, 0x8, R20 ;  /* 0x00000008000e7825 */ /* 0x000fc800078e0214 */
[----:B0-----:R-:W-:Y:S01]  /*27a0*/  IMAD.WIDE R8, R13, 0x8, R8 ;  /* 0x000000080d087825 */ /* 0x001fe200078e0208 */
[----:B---3--:R-:W-:-:S03]  /*27b0*/  DMUL R18, R18, R10 ;  /* 0x0000000a12127228 */ /* 0x008fc60000000000 */
[----:B------:R-:W-:-:S04]  /*27c0*/  IMAD.WIDE R10, R0, 0x8, R16 ;  /* 0x00000008000a7825 */ /* 0x000fc800078e0210 */
[----:B------:R0:W-:Y:S04]  /*27d0*/  STG.E.64 desc[UR8][R8.64], R18 ;  /* 0x0000001208007986 */ /* 0x0001e8000c101b08 */
[----:B------:R-:W2:Y:S04]  /*27e0*/  LDG.E.64.CONSTANT R12, desc[UR8][R10.64] ;  /* 0x000000080a0c7981 */ /* 0x000ea8000c1e9b00 */
[----:B------:R-:W2:Y:S01]  /*27f0*/  LDG.E.64 R26, desc[UR8][R14.64] ;  /* 0x000000080e1a7981 */ /* 0x000ea2000c1e1b00 */
[----:B------:R-:W-:-:S04]  /*2800*/  IMAD.WIDE R16, R0, 0x8, R10 ;  /* 0x0000000800107825 */ /* 0x000fc800078e020a */
[C---:B------:R-:W-:Y:S01]  /*2810*/  IMAD.WIDE R20, R0.reuse, 0x8, R14 ;  /* 0x0000000800147825 */ /* 0x040fe200078e020e */
[----:B------:R-:W3:Y:S01]  /*2820*/  LDG.E.64.CONSTANT R28, desc[UR8][R16.64] ;  /* 0x00000008101c7981 */ /* 0x000ee2000c1e9b00 */
[----:B--2---:R-:W-:Y:S02]  /*2830*/  DMUL R12, R12, R26 ;  /* 0x0000001a0c0c7228 */ /* 0x004fe40000000000 */
[----:B------:R-:W-:-:S05]  /*2840*/  IMAD.WIDE R26, R0, 0x8, R8 ;  /* 0x00000008001a7825 */ /* 0x000fca00078e0208 */
[----:B------:R2:W-:Y:S04]  /*2850*/  STG.E.64 desc[UR8][R26.64], R12 ;  /* 0x0000000c1a007986 */ /* 0x0005e8000c101b08 */
[----:B------:R-:W3:Y:S01]  /*2860*/  LDG.E.64 R10, desc[UR8][R20.64] ;  /* 0x00000008140a7981 */ /* 0x000ee2000c1e1b00 */
[----:B0-----:R-:W-:-:S04]  /*2870*/  IMAD.WIDE R8, R0, 0x8, R26 ;  /* 0x0000000800087825 */ /* 0x001fc800078e021a */
[----:B------:R-:W-:Y:S01]  /*2880*/  IMAD.WIDE R14, R0, 0x8, R20 ;  /* 0x00000008000e7825 */ /* 0x000fe200078e0214 */
[----:B---3--:R-:W-:-:S03]  /*2890*/  DMUL R28, R28, R10 ;  /* 0x0000000a1c1c7228 */ /* 0x008fc60000000000 */
[----:B------:R-:W-:-:S04]  /*28a0*/  IMAD.WIDE R10, R0, 0x8, R16 ;  /* 0x00000008000a7825 */ /* 0x000fc800078e0210 */
[----:B------:R2:W-:Y:S04]  /*28b0*/  STG.E.64 desc[UR8][R8.64], R28 ;  /* 0x0000001c08007986 */ /* 0x0005e8000c101b08 */
[----:B------:R-:W3:Y:S04]  /*28c0*/  LDG.E.64.CONSTANT R10, desc[UR8][R10.64] ;  /* 0x000000080a0a7981 */ /* 0x000ee8000c1e9b00 */
[----:B------:R-:W3:Y:S01]  /*28d0*/  LDG.E.64 R14, desc[UR8][R14.64] ;  /* 0x000000080e0e7981 */ /* 0x000ee2000c1e1b00 */
[----:B------:R-:W-:Y:S01]  /*28e0*/  IMAD.WIDE R16, R0, 0x8, R8 ;  /* 0x0000000800107825 */ /* 0x000fe200078e0208 */
[----:B------:R-:W-:Y:S01]  /*28f0*/  IADD3 R3, PT, PT, R3, 0x4, RZ ;  /* 0x0000000403037810 */ /* 0x000fe20007ffe0ff */
[----:B---3--:R-:W-:-:S07]  /*2900*/  DMUL R18, R10, R14 ;  /* 0x0000000e0a127228 */ /* 0x008fce0000000000 */
[----:B------:R2:W-:Y:S04]  /*2910*/  STG.E.64 desc[UR8][R16.64], R18 ;  /* 0x0000001210007986 */ /* 0x0005e8000c101b08 */
.L_x_22:
[----:B------:R-:W-:Y:S05]  /*2920*/  @!P1 BRA `(.L_x_13) ;  /* 0x0000000000849947 */ /* 0x000fea0003800000 */
[----:B------:R-:W-:Y:S01]  /*2930*/  ISETP.NE.AND P1, PT, R6, 0x1, PT ;  /* 0x000000010600780c */ /* 0x000fe20003f25270 */
[----:B-1----:R-:W1:Y:S08]  /*2940*/  LDC.64 R10, c[0x0][0x380] ;  /* 0x0000e000ff0a7b82 */ /* 0x002e700000000a00 */
[----:B0-2---:R-:W0:Y:S04]  /*2950*/  LDC.64 R8, c[0x0][0x388] ;  /* 0x0000e200ff087b82 */ /* 0x005e280000000a00 */
[----:B------:R-:W-:-:S04]  /*2960*/  @P1 IMAD R19, R0, R3, R25 ;  /* 0x0000000300131224 */ /* 0x000fc800078e0219 */
[----:B------:R-:W2:Y:S01]  /*2970*/  @P1 LDC.64 R16, c[0x0][0x398] ;  /* 0x0000e600ff101b82 */ /* 0x000ea20000000a00 */
[----:B-1----:R-:W-:-:S05]  /*2980*/  @P1 IMAD.WIDE R10, R19, 0x8, R10 ;  /* 0x00000008130a1825 */ /* 0x002fca00078e020a */
[----:B------:R1:W3:Y:S01]  /*2990*/  @P1 LDG.E.64 R12, desc[UR8][R10.64] ;  /* 0x000000080a0c1981 */ /* 0x0002e2000c1e1b00 */
[----:B--2---:R-:W-:-:S05]  /*29a0*/  @P1 IMAD.WIDE R16, R19, 0x8, R16 ;  /* 0x0000000813101825 */ /* 0x004fca00078e0210 */
[----:B------:R2:W3:Y:S01]  /*29b0*/  @P1 LDG.E.64.CONSTANT R14, desc[UR8][R16.64] ;  /* 0x00000008100e1981 */ /* 0x0004e2000c1e9b00 */
[----:B0-----:R-:W-:-:S04]  /*29c0*/  @P1 IMAD.WIDE R8, R19, 0x8, R8 ;  /* 0x0000000813081825 */ /* 0x001fc800078e0208 */
[C---:B------:R-:W-:Y:S01]  /*29d0*/  @P1 IMAD.WIDE R18, R0.reuse, 0x8, R10 ;  /* 0x0000000800121825 */ /* 0x040fe200078e020a */
[----:B------:R-:W-:Y:S01]  /*29e0*/  LOP3.LUT R4, R7, 0x1, RZ, 0xc0, !PT ;  /* 0x0000000107047812 */ /* 0x000fe200078ec0ff */
[----:B-1----:R-:W0:Y:S02]  /*29f0*/  LDC.64 R10, c[0x0][0x380] ;  /* 0x0000e000ff0a7b82 */ /* 0x002e240000000a00 */
[----:B------:R-:W-:Y:S01]  /*2a00*/  @P1 IMAD.WIDE R20, R0, 0x8, R16 ;  /* 0x0000000800141825 */ /* 0x000fe200078e0210 */
[----:B------:R-:W-:-:S13]  /*2a10*/  ISETP.NE.U32.AND P0, PT, R4, 0x1, PT ;  /* 0x000000010400780c */ /* 0x000fda0003f05070 */
[----:B--2---:R-:W1:Y:S01]  /*2a20*/  @!P0 LDC.64 R16, c[0x0][0x398] ;  /* 0x0000e600ff108b82 */ /* 0x004e620000000a00 */
[----:B---3--:R-:W-:Y:S01]  /*2a30*/  @P1 DMUL R12, R14, R12 ;  /* 0x0000000c0e0c1228 */ /* 0x008fe20000000000 */
[----:B------:R2:W3:Y:S06]  /*2a40*/  @P1 LDG.E.64.CONSTANT R14, desc[UR8][R20.64] ;  /* 0x00000008140e1981 */ /* 0x0004ec000c1e9b00 */
[----:B------:R4:W-:Y:S04]  /*2a50*/  @P1 STG.E.64 desc[UR8][R8.64], R12 ;  /* 0x0000000c08001986 */ /* 0x0009e8000c101b08 */
[----:B------:R-:W3:Y:S01]  /*2a60*/  @P1 LDG.E.64 R18, desc[UR8][R18.64] ;  /* 0x0000000812121981 */ /* 0x000ee2000c1e1b00 */
[----:B------:R-:W-:-:S04]  /*2a70*/  @P1 VIADD R3, R3, 0x2 ;  /* 0x0000000203031836 */ /* 0x000fc80000000000 */
[C---:B------:R-:W-:Y:S02]  /*2a80*/  @!P0 IMAD R3, R0.reuse, R3, R25 ;  /* 0x0000000300038224 */ /* 0x040fe400078e0219 */
[----:B--2---:R-:W-:Y:S01]  /*2a90*/  @P1 IMAD.WIDE R20, R0, 0x8, R8 ;  /* 0x0000000800141825 */ /* 0x004fe200078e0208 */
[----:B----4-:R-:W2:Y:S03]  /*2aa0*/  LDC.64 R12, c[0x0][0x388] ;  /* 0x0000e200ff0c7b82 */ /* 0x010ea60000000a00 */
[----:B-1----:R-:W-:-:S04]  /*2ab0*/  @!P0 IMAD.WIDE R16, R3, 0x8, R16 ;  /* 0x0000000803108825 */ /* 0x002fc800078e0210 */
[----:B0-----:R-:W-:Y:S02]  /*2ac0*/  @!P0 IMAD.WIDE R10, R3, 0x8, R10 ;  /* 0x00000008030a8825 */ /* 0x001fe400078e020a */
[----:B------:R-:W4:Y:S01]  /*2ad0*/  @!P0 LDG.E.64.CONSTANT R16, desc[UR8][R16.64] ;  /* 0x0000000810108981 */ /* 0x000f22000c1e9b00 */
[----:B---3--:R-:W-:-:S07]  /*2ae0*/  @P1 DMUL R14, R14, R18 ;  /* 0x000000120e0e1228 */ /* 0x008fce0000000000 */
[----:B------:R3:W-:Y:S04]  /*2af0*/  @P1 STG.E.64 desc[UR8][R20.64], R14 ;  /* 0x0000000e14001986 */ /* 0x0007e8000c101b08 */
[----:B------:R-:W4:Y:S01]  /*2b00*/  @!P0 LDG.E.64 R10, desc[UR8][R10.64] ;  /* 0x000000080a0a8981 */ /* 0x000f22000c1e1b00 */
[----:B--2---:R-:W-:Y:S01]  /*2b10*/  @!P0 IMAD.WIDE R12, R3, 0x8, R12 ;  /* 0x00000008030c8825 */ /* 0x004fe200078e020c */
[----:B----4-:R-:W-:-:S07]  /*2b20*/  @!P0 DMUL R8, R16, R10 ;  /* 0x0000000a10088228 */ /* 0x010fce0000000000 */
[----:B------:R3:W-:Y:S04]  /*2b30*/  @!P0 STG.E.64 desc[UR8][R12.64], R8 ;  /* 0x000000080c008986 */ /* 0x0007e8000c101b08 */
.L_x_13:
[----:B------:R-:W-:Y:S01]  /*2b40*/  BAR.SYNC.DEFER_BLOCKING 0x0 ;  /* 0x0000000000007b1d */ /* 0x000fe20000010000 */
[----:B------:R-:W-:-:S13]  /*2b50*/  ISETP.GE.AND P0, PT, R7, 0x1, PT ;  /* 0x000000010700780c */ /* 0x000fda0003f06270 */
[----:B------:R-:W-:Y:S05]  /*2b60*/  @!P0 BRA `(.L_x_23) ;  /* 0x0000000400ec8947 */ /* 0x000fea0003800000 */
[----:B----4-:R-:W4:Y:S01]  /*2b70*/  S2R R25, SR_TID.Y ;  /* 0x0000000000197919 */ /* 0x010f220000002200 */
[C---:B------:R-:W-:Y:S01]  /*2b80*/  LOP3.LUT R3, R7.reuse, 0x7, RZ, 0xc0, !PT ;  /* 0x0000000707037812 */ /* 0x040fe200078ec0ff */
[----:B------:R-:W-:Y:S01]  /*2b90*/  UMOV UR4, URZ ;  /* 0x000000ff00047c82 */ /* 0x000fe20008000000 */
[C---:B------:R-:W-:Y:S02]  /*2ba0*/  IADD3 R4, PT, PT, R7.reuse, -0x1, RZ ;  /* 0xffffffff07047810 */ /* 0x040fe40007ffe0ff */
[----:B------:R-:W-:Y:S01]  /*2bb0*/  LOP3.LUT R24, R7, 0x3, RZ, 0xc0, !PT ;  /* 0x0000000307187812 */ /* 0x000fe200078ec0ff */
[----:B------:R-:W-:Y:S01]  /*2bc0*/  VIADD R6, R3, 0xffffffff ;  /* 0xffffffff03067836 */ /* 0x000fe20000000000 */
[----:B------:R-:W-:-:S04]  /*2bd0*/  ISETP.GE.U32.AND P2, PT, R4, 0x7, PT ;  /* 0x000000070400780c */ /* 0x000fc80003f46070 */
[----:B------:R-:W-:Y:S02]  /*2be0*/  ISETP.GE.U32.AND P1, PT, R6, 0x3, PT ;  /* 0x000000030600780c */ /* 0x000fe40003f26070 */
[----:B------:R-:W-:Y:S01]  /*2bf0*/  LOP3.LUT R6, R7, 0x7ffffff8, RZ, 0xc0, !PT ;  /* 0x7ffffff807067812 */ /* 0x000fe200078ec0ff */
[CC--:B----4-:R-:W-:Y:S02]  /*2c00*/  IMAD R23, R25.reuse, R7.reuse, R2 ;  /* 0x0000000719177224 */ /* 0x0d0fe400078e0202 */
[----:B------:R-:W-:-:S08]  /*2c10*/  IMAD R25, R25, R7, R22 ;  /* 0x0000000719197224 */ /* 0x000fd000078e0216 */
.L_x_28:
[----:B------:R-:W4:Y:S01]  /*2c20*/  LDC R7, c[0x0][0x3a0] ;  /* 0x0000e800ff077b82 */ /* 0x000f220000000800 */
[C---:B-12---:R-:W-:Y:S02]  /*2c30*/  IMAD R26, R0.reuse, UR4, R23 ;  /* 0x00000004001a7c24 */ /* 0x046fe4000f8e0217 */
[----:B------:R-:W-:Y:S02]  /*2c40*/  HFMA2 R4, -RZ, RZ, 0, 0 ;  /* 0x00000000ff047431 */ /* 0x000fe400000001ff */
[----:B------:R-:W-:Y:S01]  /*2c50*/  IMAD R27, R0, UR4, R25 ;  /* 0x00000004001b7c24 */ /* 0x000fe2000f8e0219 */
[----:B------:R-:W-:Y:S01]  /*2c60*/  UIADD3 UR4, UPT, UPT, UR4, 0x1, URZ ;  /* 0x0000000104047890 */ /* 0x000fe2000fffe0ff */
[----:B0--3--:R-:W-:-:S05]  /*2c70*/  CS2R R8, SRZ ;  /* 0x0000000000087805 */ /* 0x009fca000001ff00 */
[----:B----4-:R-:W-:Y:S01]  /*2c80*/  ISETP.NE.AND P0, PT, R7, UR4, PT ;  /* 0x0000000407007c0c */ /* 0x010fe2000bf05270 */
[----:B------:R-:W-:-:S12]  /*2c90*/  @!P2 BRA `(.L_x_24) ;  /* 0x0000000000b0a947 */ /* 0x000fd80003800000 */
[----:B------:R-:W-:Y:S01]  /*2ca0*/  CS2R R8, SRZ ;  /* 0x0000000000087805 */ /* 0x000fe2000001ff00 */
[----:B------:R-:W-:-:S06]  /*2cb0*/  UMOV UR5, URZ ;  /* 0x000000ff00057c82 */ /* 0x000fcc0008000000 */
.L_x_25:
[----:B------:R-:W0:Y:S01]  /*2cc0*/  LDC.64 R10, c[0x0][0x388] ;  /* 0x0000e200ff0a7b82 */ /* 0x000e220000000a00 */
[----:B------:R-:W-:Y:S01]  /*2cd0*/  IADD3 R4, PT, PT, R5, R2, RZ ;  /* 0x0000000205047210 */ /* 0x000fe20007ffe0ff */
[----:B------:R-:W-:-:S04]  /*2ce0*/  VIADD R15, R27, UR5 ;  /* 0x000000051b0f7c36 */ /* 0x000fc80008000000 */
        /* <DEDUP_REMOVED lines=38> */
[----:B------:R-:W-:-:S07]  /*2f50*/  MOV R4, R6 ;  /* 0x0000000600047202 */ /* 0x000fce0000000f00 */
.L_x_24:
[----:B------:R-:W-:-:S13]  /*2f60*/  ISETP.NE.AND P3, PT, R3, RZ, PT ;  /* 0x000000ff0300720c */ /* 0x000fda0003f65270 */
[----:B------:R-:W-:Y:S05]  /*2f70*/  @!P3 BRA `(.L_x_26) ;  /* 0x0000000000d0b947 */ /* 0x000fea0003800000 */
[----:B------:R-:W-:Y:S01]  /*2f80*/  ISETP.NE.AND P3, PT, R24, RZ, PT ;  /* 0x000000ff1800720c */ /* 0x000fe20003f65270 */
[----:B------:R-:W-:-:S12]  /*2f90*/  @!P1 BRA `(.L_x_27) ;  /* 0x00000000005c9947 */ /* 0x000fd80003800000 */
[----:B------:R-:W0:Y:S01]  /*2fa0*/  LDC.64 R10, c[0x0][0x388] ;  /* 0x0000e200ff0a7b82 */ /* 0x000e220000000a00 */
[----:B------:R-:W-:Y:S01]  /*2fb0*/  IADD3 R13, PT, PT, R5, R2, RZ ;  /* 0x00000002050d7210 */ /* 0x000fe20007ffe0ff */
[----:B------:R-:W-:-:S04]  /*2fc0*/  IMAD.IADD R15, R27, 0x1, R4 ;  /* 0x000000011b0f7824 */ /* 0x000fc800078e0204 */
        /* <DEDUP_REMOVED lines=17> */
[----:B------:R-:W-:Y:S01]  /*30e0*/  IADD3 R4, PT, PT, R4, 0x4, RZ ;  /* 0x0000000404047810 */ /* 0x000fe20007ffe0ff */
[----:B----4-:R-:W-:-:S08]  /*30f0*/  DFMA R8, R12, R8, R18 ;  /* 0x000000080c08722b */ /* 0x010fd00000000012 */
[----:B---3--:R-:W-:-:S11]  /*3100*/  DFMA R8, R20, R28, R8 ;  /* 0x0000001c1408722b */ /* 0x008fd60000000008 */
.L_x_27:
[----:B------:R-:W-:Y:S05]  /*3110*/  @!P3 BRA `(.L_x_26) ;  /* 0x000000000068b947 */ /* 0x000fea0003800000 */
[----:B------:R-:W-:Y:S02]  /*3120*/  ISETP.NE.AND P3, PT, R24, 0x1, PT ;  /* 0x000000011800780c */ /* 0x000fe40003f65270 */
[----:B------:R-:W-:Y:S02]  /*3130*/  LOP3.LUT P4, RZ, R7, 0x1, RZ, 0xc0, !PT ;  /* 0x0000000107ff7812 */ /* 0x000fe4000788c0ff */
[----:B------:R-:W-:-:S09]  /*3140*/  IADD3 R21, PT, PT, R5, R2, RZ ;  /* 0x0000000205157210 */ /* 0x000fd20007ffe0ff */
[----:B------:R-:W0:Y:S01]  /*3150*/  @P3 LDC.64 R16, c[0x0][0x390] ;  /* 0x0000e400ff103b82 */ /* 0x000e220000000a00 */
[C---:B------:R-:W-:Y:S02]  /*3160*/  @P3 IMAD R19, R4.reuse, R7, R21 ;  /* 0x0000000704133224 */ /* 0x040fe400078e0215 */
[----:B------:R-:W-:Y:S01]  /*3170*/  @P3 IMAD.IADD R29, R27, 0x1, R4 ;  /* 0x000000011b1d3824 */ /* 0x000fe200078e0204 */
[----:B------:R-:W-:-:S04]  /*3180*/  @P3 IADD3 R4, PT, PT, R4, 0x2, RZ ;  /* 0x0000000204043810 */ /* 0x000fc80007ffe0ff */
[----:B------:R-:W1:Y:S01]  /*3190*/  @P3 LDC.64 R14, c[0x0][0x388] ;  /* 0x0000e200ff0e3b82 */ /* 0x000e620000000a00 */
[----:B------:R-:W-:Y:S01]  /*31a0*/  @P4 IMAD R21, R4, R7, R21 ;  /* 0x0000000704154224 */ /* 0x000fe200078e0215 */
[----:B------:R-:W-:-:S06]  /*31b0*/  @P4 IADD3 R27, PT, PT, R27, R4, RZ ;  /* 0x000000041b1b4210 */ /* 0x000fcc0007ffe0ff */
        /* <DEDUP_REMOVED lines=16> */
.L_x_26:
[----:B------:R-:W0:Y:S01]  /*32c0*/  S2UR UR7, SR_CgaCtaId ;  /* 0x00000000000779c3 */ /* 0x000e220000008800 */
[----:B------:R-:W-:Y:S02]  /*32d0*/  UMOV UR5, 0x400 ;  /* 0x0000040000057882 */ /* 0x000fe40000000000 */
[----:B0-----:R-:W-:-:S06]  /*32e0*/  ULEA UR5, UR7, UR5, 0x18 ;  /* 0x0000000507057291 */ /* 0x001fcc000f8ec0ff */
[----:B------:R-:W-:-:S05]  /*32f0*/  LEA R11, R26, UR5, 0x3 ;  /* 0x000000051a0b7c11 */ /* 0x000fca000f8e18ff */
[----:B------:R0:W-:Y:S01]  /*3300*/  STS.64 [R11], R8 ;  /* 0x000000080b007388 */ /* 0x0001e20000000a00 */
[----:B------:R-:W-:Y:S05]  /*3310*/  @P0 BRA `(.L_x_28) ;  /* 0xfffffff800400947 */ /* 0x000fea000383ffff */
.L_x_23:
[----:B------:R-:W-:Y:S01]  /*3320*/  BAR.SYNC.DEFER_BLOCKING 0x0 ;  /* 0x0000000000007b1d */ /* 0x000fe20000010000 */
[----:B------:R-:W-:-:S13]  /*3330*/  ISETP.GE.AND P0, PT, R7, 0x1, PT ;  /* 0x000000010700780c */ /* 0x000fda0003f06270 */
[----:B------:R-:W-:Y:S05]  /*3340*/  @!P0 BRA `(.L_x_29) ;  /* 0x0000000c003c8947 */ /* 0x000fea0003800000 */
[----:B0-23--:R-:W0:Y:S01]  /*3350*/  S2R R8, SR_TID.Y ;  /* 0x0000000000087919 */ /* 0x00de220000002200 */
[C---:B------:R-:W-:Y:S01]  /*3360*/  LOP3.LUT R3, R7.reuse, 0xf, RZ, 0xc0, !PT ;  /* 0x0000000f07037812 */ /* 0x040fe200078ec0ff */
[----:B------:R-:W-:Y:S01]  /*3370*/  IMAD.SHL.U32 R6, R0, 0x2, RZ ;  /* 0x0000000200067824 */ /* 0x000fe200078e00ff */
[C---:B------:R-:W-:Y:S01]  /*3380*/  LOP3.LUT R4, R7.reuse, 0x7, RZ, 0xc0, !PT ;  /* 0x0000000707047812 */ /* 0x040fe200078ec0ff */
[----:B------:R-:W-:Y:S01]  /*3390*/  UMOV UR4, URZ ;  /* 0x000000ff00047c82 */ /* 0x000fe20008000000 */
[----:B------:R-:W-:Y:S01]  /*33a0*/  IADD3 R9, PT, PT, R7, -0x1, RZ ;  /* 0xffffffff07097810 */ /* 0x000fe20007ffe0ff */
[----:B-1----:R-:W-:Y:S01]  /*33b0*/  VIADD R11, R3, 0xffffffff ;  /* 0xffffffff030b7836 */ /* 0x002fe20000000000 */
[----:B------:R-:W-:Y:S02]  /*33c0*/  IADD3 R12, PT, PT, R4, -0x1, RZ ;  /* 0xffffffff040c7810 */ /* 0x000fe40007ffe0ff */
[----:B------:R-:W-:Y:S02]  /*33d0*/  ISETP.GE.U32.AND P0, PT, R9, 0xf, PT ;  /* 0x0000000f0900780c */ /* 0x000fe40003f06070 */
[----:B------:R-:W-:-:S02]  /*33e0*/  ISETP.GE.U32.AND P1, PT, R11, 0x7, PT ;  /* 0x000000070b00780c */ /* 0x000fc40003f26070 */
[----:B------:R-:W-:Y:S02]  /*33f0*/  ISETP.GE.U32.AND P2, PT, R12, 0x3, PT ;  /* 0x000000030c00780c */ /* 0x000fe40003f46070 */
[CC--:B0-----:R-:W-:Y:S01]  /*3400*/  IADD3 R10, PT, PT, R8.reuse, R7.reuse, RZ ;  /* 0x00000007080a7210 */ /* 0x0c1fe20007ffe0ff */
[----:B------:R-:W-:Y:S01]  /*3410*/  IMAD R9, R8, R7, R2 ;  /* 0x0000000708097224 */ /* 0x000fe200078e0202 */
[----:B------:R-:W-:-:S03]  /*3420*/  LOP3.LUT R8, R7, 0x7ffffff0, RZ, 0xc0, !PT ;  /* 0x7ffffff007087812 */ /* 0x000fc600078ec0ff */
[----:B------:R-:W-:Y:S01]  /*3430*/  IMAD R10, R10, R7, R6 ;  /* 0x000000070a0a7224 */ /* 0x000fe200078e0206 */
[----:B------:R-:W-:-:S04]  /*3440*/  LOP3.LUT R6, R7, 0x3, RZ, 0xc0, !PT ;  /* 0x0000000307067812 */ /* 0x000fc800078ec0ff */
[----:B------:R-:W-:-:S07]  /*3450*/  IADD3 R23, PT, PT, R5, R10, RZ ;  /* 0x0000000a05177210 */ /* 0x000fce0007ffe0ff */
.L_x_35:
        /* <DEDUP_REMOVED lines=9> */
.L_x_31:
        /* <DEDUP_REMOVED lines=9> */
[----:B------:R-:W-:-:S04]  /*3580*/  LEA R29, R25, UR7, 0x3 ;  /* 0x00000007191d7c11 */ /* 0x000fc8000f8e18ff */
[C---:B------:R-:W-:Y:S01]  /*3590*/  LEA R28, R24.reuse, R29, 0x3 ;  /* 0x0000001d181c7211 */ /* 0x040fe200078e18ff */
[----:B------:R-:W2:Y:S04]  /*35a0*/  LDS.64 R26, [R29] ;  /* 0x000000001d1a7984 */ /* 0x000ea80000000a00 */
[C---:B------:R-:W-:Y:S01]  /*35b0*/  IMAD R25, R24.reuse, 0x8, R28 ;  /* 0x0000000818197824 */ /* 0x040fe200078e021c */
[----:B--2---:R-:W-:Y:S01]  /*35c0*/  DFMA R26, R26, R18, R14 ;  /* 0x000000121a1a722b */ /* 0x004fe2000000000e */
[----:B------:R-:W3:Y:S04]  /*35d0*/  LDS.64 R18, [R28] ;  /* 0x000000001c127984 */ /* 0x000ee80000000a00 */
[----:B------:R0:W5:Y:S03]  /*35e0*/  LDS.64 R14, [R25] ;  /* 0x00000000190e7984 */ /* 0x0001660000000a00 */
[----:B---3--:R-:W-:Y:S01]  /*35f0*/  DFMA R18, R18, R12, R26 ;  /* 0x0000000c1212722b */ /* 0x008fe2000000001a */
[----:B------:R-:W2:Y:S01]  /*3600*/  LDG.E.64.CONSTANT R12, desc[UR8][R10.64+0x20] ;  /* 0x000020080a0c7981 */ /* 0x000ea2000c1e9b00 */
[----:B0-----:R-:W-:-:S03]  /*3610*/  LEA R25, R24, R25, 0x3 ;  /* 0x0000001918197211 */ /* 0x001fc600078e18ff */
        /* <DEDUP_REMOVED lines=15> */
[----:B------:R-:W-:-:S03]  /*3710*/  LEA R25, R24, R21, 0x3 ;  /* 0x0000001518197211 */ /* 0x000fc600078e18ff */
[----:B0-----:R-:W4:Y:S01]  /*3720*/  LDG.E.64.CONSTANT R20, desc[UR8][R10.64+0x50] ;  /* 0x000050080a147981 */ /* 0x001f22000c1e9b00 */
[----:B-----5:R-:W-:-:S03]  /*3730*/  DFMA R16, R12, R16, R18 ;  /* 0x000000100c10722b */ /* 0x020fc60000000012 */
[----:B------:R-:W5:Y:S04]  /*3740*/  LDG.E.64.CONSTANT R18, desc[UR8][R10.64+0x48] ;  /* 0x000048080a127981 */ /* 0x000f68000c1e9b00 */
[----:B------:R-:W3:Y:S02]  /*3750*/  LDS.64 R12, [R25] ;  /* 0x00000000190c7984 */ /* 0x000ee40000000a00 */
[----:B---3--:R-:W-:Y:S02]  /*3760*/  DFMA R26, R12, R26, R16 ;  /* 0x0000001a0c1a722b */ /* 0x008fe40000000010 */
[----:B------:R-:W3:Y:S01]  /*3770*/  LDG.E.64.CONSTANT R16, desc[UR8][R10.64+0x58] ;  /* 0x000058080a107981 */ /* 0x000ee2000c1e9b00 */
[----:B------:R-:W-:-:S05]  /*3780*/  IMAD R29, R24, 0x8, R25 ;  /* 0x00000008181d7824 */ /* 0x000fca00078e0219 */
[----:B------:R-:W2:Y:S02]  /*3790*/  LDS.64 R12, [R29] ;  /* 0x000000001d0c7984 */ /* 0x000ea40000000a00 */
[----:B--2---:R-:W-:Y:S01]  /*37a0*/  DFMA R14, R12, R14, R26 ;  /* 0x0000000e0c0e722b */ /* 0x004fe2000000001a */
[----:B------:R-:W-:-:S05]  /*37b0*/  LEA R26, R24, R29, 0x3 ;  /* 0x0000001d181a7211 */ /* 0x000fca00078e18ff */
        /* <DEDUP_REMOVED lines=14> */
[----:B------:R-:W-:Y:S01]  /*38a0*/  LEA R25, R24, R26, 0x3 ;  /* 0x0000001a18197211 */ /* 0x000fe200078e18ff */
[----:B------:R-:W-:-:S06]  /*38b0*/  UIADD3 UR5, UPT, UPT, UR5, 0x10, URZ ;  /* 0x0000001005057890 */ /* 0x000fcc000fffe0ff */
[----:B------:R-:W-:Y:S01]  /*38c0*/  ISETP.NE.AND P3, PT, R8, UR5, PT ;  /* 0x0000000508007c0c */ /* 0x000fe2000bf65270 */
[----:B--2---:R-:W-:Y:S01]  /*38d0*/  DFMA R26, R28, R12, R18 ;  /* 0x0000000c1c1a722b */ /* 0x004fe20000000012 */
[----:B------:R-:W4:Y:S01]  /*38e0*/  LDS.64 R18, [R25] ;  /* 0x0000000019127984 */ /* 0x000f220000000a00 */
[----:B------:R-:W-:-:S05]  /*38f0*/  IMAD R29, R24, 0x8, R25 ;  /* 0x00000008181d7824 */ /* 0x000fca00078e0219 */
[----:B------:R-:W3:Y:S01]  /*3900*/  LDS.64 R12, [R29] ;  /* 0x000000001d0c7984 */ /* 0x000ee20000000a00 */
[----:B------:R-:W-:-:S06]  /*3910*/  LEA R24, R24, R29, 0x3 ;  /* 0x0000001d18187211 */ /* 0x000fcc00078e18ff */
[----:B------:R-:W5:Y:S01]  /*3920*/  LDS.64 R24, [R24] ;  /* 0x0000000018187984 */ /* 0x000f620000000a00 */
[----:B----4-:R-:W-:-:S08]  /*3930*/  DFMA R14, R18, R14, R26 ;  /* 0x0000000e120e722b */ /* 0x010fd0000000001a */
[----:B---3--:R-:W-:-:S08]  /*3940*/  DFMA R14, R12, R16, R14 ;  /* 0x000000100c0e722b */ /* 0x008fd0000000000e */
[----:B-----5:R-:W-:Y:S01]  /*3950*/  DFMA R14, R24, R20, R14 ;  /* 0x00000014180e722b */ /* 0x020fe2000000000e */
[----:B------:R-:W-:Y:S10]  /*3960*/  @P3 BRA `(.L_x_31) ;  /* 0xfffffff800e03947 */ /* 0x000ff4000383ffff */
[----:B------:R-:W-:-:S07]  /*3970*/  MOV R24, R8 ;  /* 0x0000000800187202 */ /* 0x000fce0000000f00 */
.L_x_30:
        /* <DEDUP_REMOVED lines=21> */
[----:B------:R-:W-:-:S05]  /*3ad0*/  LEA R27, R25, R29, 0x3 ;  /* 0x0000001d191b7211 */ /* 0x000fca00078e18ff */
[----:B----4-:R-:W-:Y:S02]  /*3ae0*/  DFMA R20, R14, R20, R18 ;  /* 0x000000140e14722b */ /* 0x010fe40000000012 */
[----:B------:R-:W5:Y:S01]  /*3af0*/  LDS.64 R18, [R27] ;  /* 0x000000001b127984 */ /* 0x000f620000000a00 */
[----:B------:R-:W-:-:S03]  /*3b00*/  IMAD R26, R25, 0x8, R27 ;  /* 0x00000008191a7824 */ /* 0x000fc600078e021b */
[----:B------:R-:W2:Y:S02]  /*3b10*/  LDG.E.64.CONSTANT R14, desc[UR8][R10.64+0x20] ;  /* 0x000020080a0e7981 */ /* 0x000ea4000c1e9b00 */
[----:B-----5:R-:W-:Y:S02]  /*3b20*/  DFMA R16, R18, R16, R20 ;  /* 0x000000101210722b */ /* 0x020fe40000000014 */
[----:B------:R-:W0:Y:S04]  /*3b30*/  LDS.64 R18, [R26] ;  /* 0x000000001a127984 */ /* 0x000e280000000a00 */
[----:B------:R-:W3:Y:S02]  /*3b40*/  LDG.E.64.CONSTANT R20, desc[UR8][R10.64+0x28] ;  /* 0x000028080a147981 */ /* 0x000ee4000c1e9b00 */
[----:B0-----:R-:W-:-:S02]  /*3b50*/  DFMA R16, R18, R12, R16 ;  /* 0x0000000c1210722b */ /* 0x001fc40000000010 */
[----:B------:R-:W4:Y:S04]  /*3b60*/  LDG.E.64.CONSTANT R12, desc[UR8][R10.64+0x30] ;  /* 0x000030080a0c7981 */ /* 0x000f28000c1e9b00 */
[----:B------:R-:W5:Y:S01]  /*3b70*/  LDG.E.64.CONSTANT R18, desc[UR8][R10.64+0x38] ;  /* 0x000038080a127981 */ /* 0x000f62000c1e9b00 */
[C---:B------:R-:W-:Y:S02]  /*3b80*/  LEA R26, R25.reuse, R26, 0x3 ;  /* 0x0000001a191a7211 */ /* 0x040fe400078e18ff */
[----:B------:R-:W-:Y:S02]  /*3b90*/  IADD3 R24, PT, PT, R24, 0x8, RZ ;  /* 0x0000000818187810 */ /* 0x000fe40007ffe0ff */
[----:B------:R-:W-:Y:S01]  /*3ba0*/  LEA R27, R25, R26, 0x3 ;  /* 0x0000001a191b7211 */ /* 0x000fe200078e18ff */
[----:B------:R-:W2:Y:S02]  /*3bb0*/  LDS.64 R28, [R26] ;  /* 0x000000001a1c7984 */ /* 0x000ea40000000a00 */
[----:B--2---:R-:W-:-:S02]  /*3bc0*/  DFMA R16, R28, R14, R16 ;  /* 0x0000000e1c10722b */ /* 0x004fc40000000010 */
        /* <DEDUP_REMOVED lines=8> */
.L_x_33:
        /* <DEDUP_REMOVED lines=16> */
[----:B------:R-:W-:-:S04]  /*3d50*/  LEA R27, R20, UR5, 0x3 ;  /* 0x00000005141b7c11 */ /* 0x000fc8000f8e18ff */
[C---:B------:R-:W-:Y:S01]  /*3d60*/  LEA R26, R25.reuse, R27, 0x3 ;  /* 0x0000001b191a7211 */ /* 0x040fe200078e18ff */
[----:B------:R-:W3:Y:S03]  /*3d70*/  LDS.64 R20, [R27] ;  /* 0x000000001b147984 */ /* 0x000ee60000000a00 */
        /* <DEDUP_REMOVED lines=9> */
.L_x_34:
[----:B------:R-:W-:Y:S05]  /*3e10*/  @!P3 BRA `(.L_x_32) ;  /* 0x00000000005cb947 */ /* 0x000fea0003800000 */
[----:B------:R-:W0:Y:S01]  /*3e20*/  LDC.64 R10, c[0x0][0x390] ;  /* 0x0000e400ff0a7b82 */ /* 0x000e220000000a00 */
[----:B------:R-:W-:-:S07]  /*3e30*/  IADD3 R13, PT, PT, R23, R24, RZ ;  /* 0x00000018170d7210 */ /* 0x000fce0007ffe0ff */
        /* <DEDUP_REMOVED lines=21> */
.L_x_32:
        /* <DEDUP_REMOVED lines=10> */
[----:B0-----:R-:W-:Y:S05]  /*4030*/  @P3 BRA `(.L_x_35) ;  /* 0xfffffff400083947 */ /* 0x001fea000383ffff */
.L_x_29:
[----:B------:R-:W-:Y:S01]  /*4040*/  BAR.SYNC.DEFER_BLOCKING 0x0 ;  /* 0x0000000000007b1d */ /* 0x000fe20000010000 */
[----:B------:R-:W-:-:S13]  /*4050*/  ISETP.GE.AND P0, PT, R7, 0x1, PT ;  /* 0x000000010700780c */ /* 0x000fda0003f06270 */
[----:B------:R-:W-:Y:S05]  /*4060*/  @!P0 EXIT ;  /* 0x000000000000894d */ /* 0x000fea0003800000 */
[----:B------:R-:W5:Y:S01]  /*4070*/  S2R R3, SR_TID.Y ;  /* 0x0000000000037919 */ /* 0x000f620000002200 */
[----:B------:R-:W-:Y:S01]  /*4080*/  LEA R4, R0, R0, 0x2 ;  /* 0x0000000000047211 */ /* 0x000fe200078e10ff */
[----:B------:R-:W-:Y:S01]  /*4090*/  VIADD R6, R7, 0xffffffff ;  /* 0xffffffff07067836 */ /* 0x000fe20000000000 */
[----:B0-23--:R-:W-:Y:S01]  /*40a0*/  MOV R8, RZ ;  /* 0x000000ff00087202 */ /* 0x00dfe20000000f00 */
[----:B------:R-:W-:-:S03]  /*40b0*/  UIADD3 UR6, UPT, UPT, UR6, 0x5, URZ ;  /* 0x0000000506067890 */ /* 0x000fc6000fffe0ff */
[----:B------:R-:W-:Y:S02]  /*40c0*/  ISETP.GE.U32.AND P0, PT, R6, 0xf, PT ;  /* 0x0000000f0600780c */ /* 0x000fe40003f06070 */
[----:B------:R-:W-:Y:S01]  /*40d0*/  LOP3.LUT R6, R7, 0xf, RZ, 0xc0, !PT ;  /* 0x0000000f07067812 */ /* 0x000fe200078ec0ff */
[----:B-----5:R-:W-:Y:S01]  /*40e0*/  IMAD R3, R3, R7, R2 ;  /* 0x0000000703037224 */ /* 0x020fe200078e0202 */
[----:B------:R-:W-:Y:S02]  /*40f0*/  IADD3 R2, PT, PT, R5, R4, RZ ;  /* 0x0000000405027210 */ /* 0x000fe40007ffe0ff */
[C---:B------:R-:W-:Y:S02]  /*4100*/  LOP3.LUT R5, R7.reuse, 0x7ffffff0, RZ, 0xc0, !PT ;  /* 0x7ffffff007057812 */ /* 0x040fe400078ec0ff */
[C---:B------:R-:W-:Y:S02]  /*4110*/  LOP3.LUT R4, R7.reuse, 0x3, RZ, 0xc0, !PT ;  /* 0x0000000307047812 */ /* 0x040fe400078ec0ff */
[----:B------:R-:W-:Y:S01]  /*4120*/  LOP3.LUT R7, R7, 0x7, RZ, 0xc0, !PT ;  /* 0x0000000707077812 */ /* 0x000fe200078ec0ff */
[----:B------:R-:W-:Y:S01]  /*4130*/  IMAD.MOV R9, RZ, RZ, -R5 ;  /* 0x000000ffff097224 */ /* 0x000fe200078e0a05 */
[----:B------:R-:W-:-:S07]  /*4140*/  IADD3 R22, PT, PT, R22, R3, RZ ;  /* 0x0000000316167210 */ /* 0x000fce0007ffe0ff */
.L_x_41:
[----:B0-----:R-:W0:Y:S01]  /*4150*/  LDC R23, c[0x0][0x3a0] ;  /* 0x0000e800ff177b82 */ /* 0x001e220000000800 */
[----:B----4-:R-:W-:Y:S01]  /*4160*/  HFMA2 R25, -RZ, RZ, 0, 0 ;  /* 0x00000000ff197431 */ /* 0x010fe200000001ff */
[----:B-1----:R-:W-:Y:S01]  /*4170*/  CS2R R16, SRZ ;  /* 0x0000000000107805 */ /* 0x002fe2000001ff00 */
[----:B0-----:R-:W-:-:S04]  /*4180*/  IMAD R11, R8, R23, RZ ;  /* 0x00000017080b7224 */ /* 0x001fc800078e02ff */
[----:B------:R-:W-:Y:S02]  /*4190*/  IMAD R24, R11, R23, R22 ;  /* 0x000000170b187224 */ /* 0x000fe400078e0216 */
[----:B------:R-:W-:-:S03]  /*41a0*/  IMAD.IADD R26, R2, 0x1, R11 ;  /* 0x00000001021a7824 */ /* 0x000fc600078e020b */
[----:B------:R-:W-:Y:S01]  /*41b0*/  SHF.R.S32.HI R27, RZ, 0x1f, R24 ;  /* 0x0000001fff1b7819 */ /* 0x000fe20000011418 */
[----:B------:R-:W-:Y:S06]  /*41c0*/  @!P0 BRA `(.L_x_36) ;  /* 0x0000000400408947 */ /* 0x000fec0003800000 */
[----:B------:R-:W0:Y:S01]  /*41d0*/  S2UR UR5, SR_CgaCtaId ;  /* 0x00000000000579c3 */ /* 0x000e220000008800 */
[----:B------:R-:W-:Y:S01]  /*41e0*/  UMOV UR4, 0x400 ;  /* 0x0000040000047882 */ /* 0x000fe20000000000 */
[----:B------:R-:W-:Y:S01]  /*41f0*/  IMAD R28, R23, UR6, R8 ;  /* 0x00000006171c7c24 */ /* 0x000fe2000f8e0208 */
[----:B------:R-:W-:Y:S01]  /*4200*/  UIADD3 UR4, UPT, UPT, UR4, 0x3600, URZ ;  /* 0x0000360004047890 */ /* 0x000fe2000fffe0ff */
[----:B------:R-:W-:Y:S02]  /*4210*/  MOV R29, R9 ;  /* 0x00000009001d7202 */ /* 0x000fe40000000f00 */
[----:B------:R-:W-:Y:S01]  /*4220*/  CS2R R16, SRZ ;  /* 0x0000000000107805 */ /* 0x000fe2000001ff00 */
[----:B------:R-:W-:Y:S01]  /*4230*/  IMAD R28, R28, R23, RZ ;  /* 0x000000171c1c7224 */ /* 0x000fe200078e02ff */
[----:B0-----:R-:W-:-:S06]  /*4240*/  ULEA UR4, UR5, UR4, 0x18 ;  /* 0x0000000405047291 */ /* 0x001fcc000f8ec0ff */
[----:B------:R-:W-:-:S07]  /*4250*/  LEA R25, R3, UR4, 0x3 ;  /* 0x0000000403197c11 */ /* 0x000fce000f8e18ff */
.L_x_37:
[----:B------:R-:W0:Y:S01]  /*4260*/  LDC.64 R18, c[0x0][0x390] ;  /* 0x0000e400ff127b82 */ /* 0x000e220000000a00 */
[----:B------:R-:W1:Y:S01]  /*4270*/  LDS.64 R14, [R25] ;  /* 0x00000000190e7984 */ /* 0x000e620000000a00 */
[----:B0-----:R-:W-:-:S05]  /*4280*/  IMAD.WIDE R18, R28, 0x8, R18 ;  /* 0x000000081c127825 */ /* 0x001fca00078e0212 */
[----:B------:R-:W1:Y:S04]  /*4290*/  LDG.E.64.CONSTANT R12, desc[UR8][R18.64] ;  /* 0x00000008120c7981 */ /* 0x000e68000c1e9b00 */
[----:B------:R-:W2:Y:S04]  /*42a0*/  LDG.E.64.CONSTANT R10, desc[UR8][R18.64+0x8] ;  /* 0x00000808120a7981 */ /* 0x000ea8000c1e9b00 */
[----:B------:R-:W3:Y:S01]  /*42b0*/  LDG.E.64.CONSTANT R20, desc[UR8][R18.64+0x10] ;  /* 0x0000100812147981 */ /* 0x000ee2000c1e9b00 */
[----:B-1----:R-:W-:Y:S01]  /*42c0*/  DFMA R14, R14, R12, R16 ;  /* 0x0000000c0e0e722b */ /* 0x002fe20000000010 */
[----:B------:R-:W-:-:S05]  /*42d0*/  LEA R16, R0, R25, 0x3 ;  /* 0x0000001900107211 */ /* 0x000fca00078e18ff */
[----:B------:R0:W2:Y:S04]  /*42e0*/  LDS.64 R12, [R16] ;  /* 0x00000000100c7984 */ /* 0x0000a80000000a00 */
[----:B0-----:R-:W4:Y:S01]  /*42f0*/  LDG.E.64.CONSTANT R16, desc[UR8][R18.64+0x28] ;  /* 0x0000280812107981 */ /* 0x001f22000c1e9b00 */
[----:B--2---:R-:W-:Y:S01]  /*4300*/  DFMA R12, R12, R10, R14 ;  /* 0x0000000a0c0c722b */ /* 0x004fe2000000000e */
[----:B------:R-:W-:-:S06]  /*4310*/  IMAD R10, R0, 0x10, R25 ;  /* 0x00000010000a7824 */ /* 0x000fcc00078e0219 */
[----:B------:R-:W3:Y:S02]  /*4320*/  LDS.64 R10, [R10] ;  /* 0x000000000a0a7984 */ /* 0x000ee40000000a00 */
[----:B---3--:R-:W-:Y:S02]  /*4330*/  DFMA R20, R10, R20, R12 ;  /* 0x000000140a14722b */ /* 0x008fe4000000000c */
[----:B------:R-:W2:Y:S04]  /*4340*/  LDG.E.64.CONSTANT R12, desc[UR8][R18.64+0x18] ;  /* 0x00001808120c7981 */ /* 0x000ea8000c1e9b00 */
[----:B------:R-:W3:Y:S01]  /*4350*/  LDG.E.64.CONSTANT R10, desc[UR8][R18.64+0x20] ;  /* 0x00002008120a7981 */ /* 0x000ee2000c1e9b00 */
[----:B------:R-:W-:-:S06]  /*4360*/  IMAD R14, R0, 0x18, R25 ;  /* 0x00000018000e7824 */ /* 0x000fcc00078e0219 */
[----:B------:R-:W2:Y:S02]  /*4370*/  LDS.64 R14, [R14] ;  /* 0x000000000e0e7984 */ /* 0x000ea40000000a00 */
[----:B--2---:R-:W-:Y:S01]  /*4380*/  DFMA R14, R14, R12, R20 ;  /* 0x0000000c0e0e722b */ /* 0x004fe20000000014 */
[----:B------:R-:W-:-:S05]  /*4390*/  LEA R20, R0, R25, 0x5 ;  /* 0x0000001900147211 */ /* 0x000fca00078e28ff */
[----:B------:R0:W3:Y:S04]  /*43a0*/  LDS.64 R12, [R20] ;  /* 0x00000000140c7984 */ /* 0x0000e80000000a00 */
[----:B0-----:R-:W2:Y:S01]  /*43b0*/  LDG.E.64.CONSTANT R20, desc[UR8][R18.64+0x40] ;  /* 0x0000400812147981 */ /* 0x001ea2000c1e9b00 */
[----:B---3--:R-:W-:Y:S01]  /*43c0*/  DFMA R12, R12, R10, R14 ;  /* 0x0000000a0c0c722b */ /* 0x008fe2000000000e */
[----:B------:R-:W-:-:S06]  /*43d0*/  IMAD R10, R0, 0x28, R25 ;  /* 0x00000028000a7824 */ /* 0x000fcc00078e0219 */
[----:B------:R-:W4:Y:S02]  /*43e0*/  LDS.64 R10, [R10] ;  /* 0x000000000a0a7984 */ /* 0x000f240000000a00 */
[----:B----4-:R-:W-:Y:S02]  /*43f0*/  DFMA R16, R10, R16, R12 ;  /* 0x000000100a10722b */ /* 0x010fe4000000000c */
[----:B------:R-:W3:Y:S04]  /*4400*/  LDG.E.64.CONSTANT R12, desc[UR8][R18.64+0x30] ;  /* 0x00003008120c7981 */ /* 0x000ee8000c1e9b00 */
[----:B------:R-:W4:Y:S01]  /*4410*/  LDG.E.64.CONSTANT R10, desc[UR8][R18.64+0x38] ;  /* 0x00003808120a7981 */ /* 0x000f22000c1e9b00 */
[----:B------:R-:W-:-:S06]  /*4420*/  IMAD R14, R0, 0x30, R25 ;  /* 0x00000030000e7824 */ /* 0x000fcc00078e0219 */
[----:B------:R-:W3:Y:S02]  /*4430*/  LDS.64 R14, [R14] ;  /* 0x000000000e0e7984 */ /* 0x000ee40000000a00 */
[----:B---3--:R-:W-:Y:S01]  /*4440*/  DFMA R14, R14, R12, R16 ;  /* 0x0000000c0e0e722b */ /* 0x008fe20000000010 */
[----:B------:R-:W-:-:S06]  /*4450*/  IMAD R12, R0, 0x38, R25 ;  /* 0x00000038000c7824 */ /* 0x000fcc00078e0219 */
[----:B------:R-:W4:Y:S02]  /*4460*/  LDS.64 R12, [R12] ;  /* 0x000000000c0c7984 */ /* 0x000f240000000a00 */
[----:B----4-:R-:W-:Y:S01]  /*4470*/  DFMA R12, R12, R10, R14 ;  /* 0x0000000a0c0c722b */ /* 0x010fe2000000000e */
[----:B------:R-:W-:Y:S01]  /*4480*/  LEA R10, R0, R25, 0x6 ;  /* 0x00000019000a7211 */ /* 0x000fe200078e30ff */
[----:B------:R-:W3:Y:S05]  /*4490*/  LDG.E.64.CONSTANT R14, desc[UR8][R18.64+0x48] ;  /* 0x00004808120e7981 */ /* 0x000eea000c1e9b00 */
[----:B------:R-:W2:Y:S02]  /*44a0*/  LDS.64 R10, [R10] ;  /* 0x000000000a0a7984 */ /* 0x000ea40000000a00 */
[----:B--2---:R-:W-:-:S02]  /*44b0*/  DFMA R20, R10, R20, R12 ;  /* 0x000000140a14722b */ /* 0x004fc4000000000c */
[----:B------:R-:W2:Y:S04]  /*44c0*/  LDG.E.64.CONSTANT R12, desc[UR8][R18.64+0x50] ;  /* 0x00005008120c7981 */ /* 0x000ea8000c1e9b00 */
[----:B------:R-:W4:Y:S01]  /*44d0*/  LDG.E.64.CONSTANT R10, desc[UR8][R18.64+0x58] ;  /* 0x00005808120a7981 */ /* 0x000f22000c1e9b00 */
[----:B------:R-:W-:-:S06]  /*44e0*/  IMAD R16, R0, 0x48, R25 ;  /* 0x0000004800107824 */ /* 0x000fcc00078e0219 */
[----:B------:R-:W3:Y:S02]  /*44f0*/  LDS.64 R16, [R16] ;  /* 0x0000000010107984 */ /* 0x000ee40000000a00 */
[----:B---3--:R-:W-:Y:S01]  /*4500*/  DFMA R16, R16, R14, R20 ;  /* 0x0000000e1010722b */ /* 0x008fe20000000014 */
[----:B------:R-:W-:-:S05]  /*4510*/  IMAD R20, R0, 0x50, R25 ;  /* 0x0000005000147824 */ /* 0x000fca00078e0219 */
[----:B------:R-:W2:Y:S02]  /*4520*/  LDS.64 R14, [R20] ;  /* 0x00000000140e7984 */ /* 0x000ea40000000a00 */
[----:B--2---:R-:W-:Y:S01]  /*4530*/  DFMA R14, R14, R12, R16 ;  /* 0x0000000c0e0e722b */ /* 0x004fe20000000010 */
[----:B------:R-:W-:-:S05]  /*4540*/  IMAD R17, R0, 0x58, R25 ;  /* 0x0000005800117824 */ /* 0x000fca00078e0219 */
[----:B------:R0:W4:Y:S04]  /*4550*/  LDS.64 R12, [R17] ;  /* 0x00000000110c7984 */ /* 0x0001280000000a00 */
[----:B0-----:R-:W2:Y:S01]  /*4560*/  LDG.E.64.CONSTANT R16, desc[UR8][R18.64+0x70] ;  /* 0x0000700812107981 */ /* 0x001ea2000c1e9b00 */
[----:B----4-:R-:W-:-:S03]  /*4570*/  DFMA R10, R12, R10, R14 ;  /* 0x0000000a0c0a722b */ /* 0x010fc6000000000e */
[----:B------:R-:W3:Y:S04]  /*4580*/  LDG.E.64.CONSTANT R12, desc[UR8][R18.64+0x60] ;  /* 0x00006008120c7981 */ /* 0x000ee8000c1e9b00 */
[----:B------:R-:W4:Y:S04]  /*4590*/  LDG.E.64.CONSTANT R14, desc[UR8][R18.64+0x68] ;  /* 0x00006808120e7981 */ /* 0x000f28000c1e9b00 */
[----:B------:R-:W5:Y:S01]  /*45a0*/  LDG.E.64.CONSTANT R18, desc[UR8][R18.64+0x78] ;  /* 0x0000780812127981 */ /* 0x000f62000c1e9b00 */
[----:B------:R-:W-:-:S06]  /*45b0*/  IMAD R21, R0, 0x60, R25 ;  /* 0x0000006000157824 */ /* 0x000fcc00078e0219 */
[----:B------:R-:W3:Y:S01]  /*45c0*/  LDS.64 R20, [R21] ;  /* 0x0000000015147984 */ /* 0x000ee20000000a00 */
[----:B------:R-:W-:-:S05]  /*45d0*/  VIADD R29, R29, 0x10 ;  /* 0x000000101d1d7836 */ /* 0x000fca0000000000 */
[----:B------:R-:W-:Y:S02]  /*45e0*/  ISETP.NE.AND P1, PT, R29, RZ, PT ;  /* 0x000000ff1d00720c */ /* 0x000fe40003f25270 */
[----:B------:R-:W-:Y:S01]  /*45f0*/  IADD3 R28, PT, PT, R28, 0x10, RZ ;  /* 0x000000101c1c7810 */ /* 0x000fe20007ffe0ff */
[----:B---3--:R-:W-:Y:S01]  /*4600*/  DFMA R12, R20, R12, R10 ;  /* 0x0000000c140c722b */ /* 0x008fe2000000000a */
[----:B------:R-:W-:-:S05]  /*4610*/  IMAD R20, R0, 0x68, R25 ;  /* 0x0000006800147824 */ /* 0x000fca00078e0219 */
[----:B------:R-:W4:Y:S02]  /*4620*/  LDS.64 R10, [R20] ;  /* 0x00000000140a7984 */ /* 0x000f240000000a00 */
[----:B----4-:R-:W-:Y:S01]  /*4630*/  DFMA R12, R10, R14, R12 ;  /* 0x0000000e0a0c722b */ /* 0x010fe2000000000c */
[----:B------:R-:W-:-:S05]  /*4640*/  IMAD R14, R0, 0x70, R25 ;  /* 0x00000070000e7824 */ /* 0x000fca00078e0219 */
[----:B------:R-:W2:Y:S01]  /*4650*/  LDS.64 R10, [R14] ;  /* 0x000000000e0a7984 */ /* 0x000ea20000000a00 */
[----:B------:R-:W-:Y:S01]  /*4660*/  IMAD R15, R0, 0x78, R25 ;  /* 0x00000078000f7824 */ /* 0x000fe200078e0219 */
[----:B--2---:R-:W-:-:S04]  /*4670*/  DFMA R10, R10, R16, R12 ;  /* 0x000000100a0a722b */ /* 0x004fc8000000000c */
[----:B------:R-:W5:Y:S01]  /*4680*/  LDS.64 R16, [R15] ;  /* 0x000000000f107984 */ /* 0x000f620000000a00 */
[----:B------:R-:W-:-:S03]  /*4690*/  LEA R25, R0, R25, 0x7 ;  /* 0x0000001900197211 */ /* 0x000fc600078e38ff */
[----:B-----5:R-:W-:Y:S01]  /*46a0*/  DFMA R16, R16, R18, R10 ;  /* 0x000000121010722b */ /* 0x020fe2000000000a */
[----:B------:R-:W-:Y:S10]  /*46b0*/  @P1 BRA `(.L_x_37) ;  /* 0xfffffff800e81947 */ /* 0x000ff4000383ffff */
[----:B------:R-:W-:-:S07]  /*46c0*/  IMAD.MOV.U32 R25, RZ, RZ, R5 ;  /* 0x000000ffff197224 */ /* 0x000fce00078e0005 */
.L_x_36:
[----:B------:R-:W-:-:S13]  /*46d0*/  ISETP.NE.AND P1, PT, R6, RZ, PT ;  /* 0x000000ff0600720c */ /* 0x000fda0003f25270 */
[----:B------:R-:W-:Y:S05]  /*46e0*/  @!P1 BRA `(.L_x_38) ;  /* 0x00000004008c9947 */ /* 0x000fea0003800000 */
[----:B------:R-:W-:Y:S02]  /*46f0*/  IADD3 R10, PT, PT, R6, -0x1, RZ ;  /* 0xffffffff060a7810 */ /* 0x000fe40007ffe0ff */
[----:B------:R-:W-:Y:S02]  /*4700*/  ISETP.NE.AND P2, PT, R7, RZ, PT ;  /* 0x000000ff0700720c */ /* 0x000fe40003f45270 */
[----:B------:R-:W-:-:S13]  /*4710*/  ISETP.GE.U32.AND P1, PT, R10, 0x7, PT ;  /* 0x000000070a00780c */ /* 0x000fda0003f26070 */
        /* <DEDUP_REMOVED lines=9> */
[----:B------:R-:W3:Y:S04]  /*47b0*/  LDG.E.64.CONSTANT R10, desc[UR8][R28.64+0x8] ;  /* 0x000008081c0a7981 */ /* 0x000ee8000c1e9b00 */
[----:B------:R-:W4:Y:S01]  /*47c0*/  LDG.E.64.CONSTANT R20, desc[UR8][R28.64+0x18] ;  /* 0x000018081c147981 */ /* 0x000f22000c1e9b00 */
[----:B0-----:R-:W-:-:S06]  /*47d0*/  ULEA UR4, UR5, UR4, 0x18 ;  /* 0x0000000405047291 */ /* 0x001fcc000f8ec0ff */
[----:B------:R-:W-:-:S05]  /*47e0*/  LEA R19, R19, UR4, 0x3 ;  /* 0x0000000413137c11 */ /* 0x000fca000f8e18ff */
[----:B------:R-:W2:Y:S01]  /*47f0*/  LDS.64 R14, [R19] ;  /* 0x00000000130e7984 */ /* 0x000ea20000000a00 */
[C---:B------:R-:W-:Y:S01]  /*4800*/  IMAD R18, R0.reuse, 0x8, R19 ;  /* 0x0000000800127824 */ /* 0x040fe200078e0213 */
[----:B--2---:R-:W-:Y:S02]  /*4810*/  DFMA R16, R14, R12, R16 ;  /* 0x0000000c0e10722b */ /* 0x004fe40000000010 */
[----:B------:R-:W2:Y:S04]  /*4820*/  LDG.E.64.CONSTANT R12, desc[UR8][R28.64+0x10] ;  /* 0x000010081c0c7981 */ /* 0x000ea8000c1e9b00 */
[----:B------:R-:W3:Y:S02]  /*4830*/  LDS.64 R14, [R18] ;  /* 0x00000000120e7984 */ /* 0x000ee40000000a00 */
[----:B---3--:R-:W-:Y:S01]  /*4840*/  DFMA R10, R14, R10, R16 ;  /* 0x0000000a0e0a722b */ /* 0x008fe20000000010 */
[----:B------:R-:W-:-:S05]  /*4850*/  LEA R17, R0, R18, 0x3 ;  /* 0x0000001200117211 */ /* 0x000fca00078e18ff */
[----:B------:R0:W2:Y:S01]  /*4860*/  LDS.64 R14, [R17] ;  /* 0x00000000110e7984 */ /* 0x0000a20000000a00 */
[----:B------:R-:W-:-:S03]  /*4870*/  LEA R19, R0, R17, 0x3 ;  /* 0x0000001100137211 */ /* 0x000fc600078e18ff */
[----:B0-----:R-:W3:Y:S01]  /*4880*/  LDG.E.64.CONSTANT R16, desc[UR8][R28.64+0x38] ;  /* 0x000038081c107981 */ /* 0x001ee2000c1e9b00 */
[----:B--2---:R-:W-:-:S03]  /*4890*/  DFMA R12, R14, R12, R10 ;  /* 0x0000000c0e0c722b */ /* 0x004fc6000000000a */
[----:B------:R-:W2:Y:S04]  /*48a0*/  LDG.E.64.CONSTANT R14, desc[UR8][R28.64+0x20] ;  /* 0x000020081c0e7981 */ /* 0x000ea8000c1e9b00 */
[----:B------:R-:W4:Y:S02]  /*48b0*/  LDS.64 R10, [R19] ;  /* 0x00000000130a7984 */ /* 0x000f240000000a00 */
[----:B----4-:R-:W-:Y:S02]  /*48c0*/  DFMA R20, R10, R20, R12 ;  /* 0x000000140a14722b */ /* 0x010fe4000000000c */
[----:B------:R-:W4:Y:S04]  /*48d0*/  LDG.E.64.CONSTANT R12, desc[UR8][R28.64+0x28] ;  /* 0x000028081c0c7981 */ /* 0x000f28000c1e9b00 */
[----:B------:R0:W5:Y:S02]  /*48e0*/  LDG.E.64.CONSTANT R10, desc[UR8][R28.64+0x30] ;  /* 0x000030081c0a7981 */ /* 0x000164000c1e9b00 */
[----:B0-----:R-:W-:-:S05]  /*48f0*/  IMAD R29, R0, 0x8, R19 ;  /* 0x00000008001d7824 */ /* 0x001fca00078e0213 */
[----:B------:R-:W2:Y:S01]  /*4900*/  LDS.64 R18, [R29] ;  /* 0x000000001d127984 */ /* 0x000ea20000000a00 */
[----:B------:R-:W-:Y:S01]  /*4910*/  IADD3 R25, PT, PT, R25, 0x8, RZ ;  /* 0x0000000819197810 */ /* 0x000fe20007ffe0ff */
[----:B--2---:R-:W-:Y:S01]  /*4920*/  DFMA R14, R18, R14, R20 ;  /* 0x0000000e120e722b */ /* 0x004fe20000000014 */
[----:B------:R-:W-:-:S05]  /*4930*/  LEA R19, R0, R29, 0x3 ;  /* 0x0000001d00137211 */ /* 0x000fca00078e18ff */
[----:B------:R-:W4:Y:S01]  /*4940*/  LDS.64 R20, [R19] ;  /* 0x0000000013147984 */ /* 0x000f220000000a00 */
[----:B------:R-:W-:Y:S01]  /*4950*/  LEA R18, R0, R19, 0x3 ;  /* 0x0000001300127211 */ /* 0x000fe200078e18ff */
[----:B----4-:R-:W-:-:S04]  /*4960*/  DFMA R14, R20, R12, R14 ;  /* 0x0000000c140e722b */ /* 0x010fc8000000000e */
[----:B------:R-:W5:Y:S01]  /*4970*/  LDS.64 R12, [R18] ;  /* 0x00000000120c7984 */ /* 0x000f620000000a00 */
[----:B------:R-:W-:-:S06]  /*4980*/  IMAD R20, R0, 0x8, R18 ;  /* 0x0000000800147824 */ /* 0x000fcc00078e0212 */
[----:B------:R-:W3:Y:S01]  /*4990*/  LDS.64 R20, [R20] ;  /* 0x0000000014147984 */ /* 0x000ee20000000a00 */
[----:B-----5:R-:W-:-:S08]  /*49a0*/  DFMA R10, R12, R10, R14 ;  /* 0x0000000a0c0a722b */ /* 0x020fd0000000000e */
[----:B---3--:R-:W-:-:S11]  /*49b0*/  DFMA R16, R20, R16, R10 ;  /* 0x000000101410722b */ /* 0x008fd6000000000a */
.L_x_39:
[----:B------:R-:W-:Y:S05]  /*49c0*/  @!P2 BRA `(.L_x_38) ;  /* 0x0000000000d4a947 */ /* 0x000fea0003800000 */
[----:B------:R-:W-:Y:S02]  /*49d0*/  IADD3 R10, PT, PT, R7, -0x1, RZ ;  /* 0xffffffff070a7810 */ /* 0x000fe40007ffe0ff */
[----:B------:R-:W-:Y:S02]  /*49e0*/  ISETP.NE.AND P2, PT, R4, RZ, PT ;  /* 0x000000ff0400720c */ /* 0x000fe40003f45270 */
[----:B------:R-:W-:-:S13]  /*49f0*/  ISETP.GE.U32.AND P1, PT, R10, 0x3, PT ;  /* 0x000000030a00780c */ /* 0x000fda0003f26070 */
[----:B------:R-:W-:Y:S05]  /*4a00*/  @!P1 BRA `(.L_x_40) ;  /* 0x0000000000649947 */ /* 0x000fea0003800000 */
        /* <DEDUP_REMOVED lines=11> */
[----:B------:R-:W-:-:S03]  /*4ac0*/  IADD3 R25, PT, PT, R25, 0x4, RZ ;  /* 0x0000000419197810 */ /* 0x000fc60007ffe0ff */
[----:B0-----:R-:W-:-:S06]  /*4ad0*/  ULEA UR4, UR5, UR4, 0x18 ;  /* 0x0000000405047291 */ /* 0x001fcc000f8ec0ff */
[----:B------:R-:W-:-:S05]  /*4ae0*/  LEA R29, R29, UR4, 0x3 ;  /* 0x000000041d1d7c11 */ /* 0x000fca000f8e18ff */
[----:B------:R-:W2:Y:S02]  /*4af0*/  LDS.64 R20, [R29] ;  /* 0x000000001d147984 */ /* 0x000ea40000000a00 */
[----:B--2---:R-:W-:Y:S01]  /*4b00*/  DFMA R18, R20, R18, R16 ;  /* 0x000000121412722b */ /* 0x004fe20000000010 */
[----:B------:R-:W-:-:S04]  /*4b10*/  LEA R20, R0, R29, 0x3 ;  /* 0x0000001d00147211 */ /* 0x000fc800078e18ff */
[C---:B------:R-:W-:Y:S01]  /*4b20*/  LEA R21, R0.reuse, R20, 0x3 ;  /* 0x0000001400157211 */ /* 0x040fe200078e18ff */
[----:B------:R-:W3:Y:S02]  /*4b30*/  LDS.64 R16, [R20] ;  /* 0x0000000014107984 */ /* 0x000ee40000000a00 */
[----:B---3--:R-:W-:Y:S02]  /*4b40*/  DFMA R16, R16, R14, R18 ;  /* 0x0000000e1010722b */ /* 0x008fe40000000012 */
[----:B------:R-:W4:Y:S01]  /*4b50*/  LDS.64 R14, [R21] ;  /* 0x00000000150e7984 */ /* 0x000f220000000a00 */
[----:B------:R-:W-:-:S06]  /*4b60*/  IMAD R18, R0, 0x8, R21 ;  /* 0x0000000800127824 */ /* 0x000fcc00078e0215 */
[----:B------:R-:W5:Y:S01]  /*4b70*/  LDS.64 R18, [R18] ;  /* 0x0000000012127984 */ /* 0x000f620000000a00 */
[----:B----4-:R-:W-:-:S08]  /*4b80*/  DFMA R16, R14, R12, R16 ;  /* 0x0000000c0e10722b */ /* 0x010fd00000000010 */
[----:B-----5:R-:W-:-:S11]  /*4b90*/  DFMA R16, R18, R10, R16 ;  /* 0x0000000a1210722b */ /* 0x020fd60000000010 */
.L_x_40:
        /* <DEDUP_REMOVED lines=24> */
.L_x_38:
[----:B------:R-:W0:Y:S01]  /*4d20*/  LDCU.64 UR4, c[0x0][0x380] ;  /* 0x00007000ff0477ac */ /* 0x000e220008000a00 */
[----:B------:R-:W-:Y:S02]  /*4d30*/  IADD3 R8, PT, PT, R8, 0x1, RZ ;  /* 0x0000000108087810 */ /* 0x000fe40007ffe0ff */
[----:B0-----:R-:W-:-:S04]  /*4d40*/  LEA R10, P1, R24, UR4, 0x3 ;  /* 0x00000004180a7c11 */ /* 0x001fc8000f8218ff */
[----:B------:R-:W-:Y:S02]  /*4d50*/  LEA.HI.X R11, R24, UR5, R27, 0x3, P1 ;  /* 0x00000005180b7c11 */ /* 0x000fe400088f1c1b */
[----:B------:R-:W-:-:S03]  /*4d60*/  ISETP.NE.AND P1, PT, R8, R23, PT ;  /* 0x000000170800720c */ /* 0x000fc60003f25270 */
[----:B------:R0:W-:Y:S10]  /*4d70*/  STG.E.64 desc[UR8][R10.64], R16 ;  /* 0x000000100a007986 */ /* 0x0001f4000c101b08 */
[----:B------:R-:W-:Y:S05]  /*4d80*/  @P1 BRA `(.L_x_41) ;  /* 0xfffffff000f01947 */ /* 0x000fea000383ffff */
[----:B------:R-:W-:Y:S05]  /*4d90*/  EXIT ;  /* 0x000000000000794d */ /* 0x000fea0003800000 */
.L_x_42:
[----:B------:R-:W-:-:S00]  /*4da0*/  BRA `(.L_x_42) ;  /* 0xfffffffc00fc7947 */ /* 0x000fc0000383ffff */
[----:B------:R-:W-:-:S00]  /*4db0*/  NOP ;  /* 0x0000000000007918 */ /* 0x000fc00000000000 */
        /* <DEDUP_REMOVED lines=12> */
.L_x_78:


//--------------------- .text._Z18h1mg_tnsr3d_kernelPdiPKdiS1_S1_S1_ --------------------------
	.section	.text._Z18h1mg_tnsr3d_kernelPdiPKdiS1_S1_S1_,"ax",@progbits
	.align	128
        .global         _Z18h1mg_tnsr3d_kernelPdiPKdiS1_S1_S1_
        .type           _Z18h1mg_tnsr3d_kernelPdiPKdiS1_S1_S1_,@function
        .size           _Z18h1mg_tnsr3d_kernelPdiPKdiS1_S1_S1_,(.L_x_79 - _Z18h1mg_tnsr3d_kernelPdiPKdiS1_S1_S1_)
        .other          _Z18h1mg_tnsr3d_kernelPdiPKdiS1_S1_S1_,@"STO_CUDA_ENTRY STV_DEFAULT"
_Z18h1mg_tnsr3d_kernelPdiPKdiS1_S1_S1_:
.text._Z18h1mg_tnsr3d_kernelPdiPKdiS1_S1_S1_:
[----:B------:R-:W-:Y:S01]  /*0000*/  LDC R1, c[0x0][0x37c] ;  /* 0x0000df00ff017b82 */ /* 0x000fe20000000800 */
[----:B------:R-:W0:Y:S01]  /*0010*/  S2R R0, SR_TID.Y ;  /* 0x0000000000007919 */ /* 0x000e220000002200 */
[----:B------:R-:W1:Y:S06]  /*0020*/  LDCU UR4, c[0x0][0x398] ;  /* 0x00007300ff0477ac */ /* 0x000e6c0008000800 */
[----:B------:R-:W2:Y:S01]  /*0030*/  S2UR UR8, SR_CTAID.X ;  /* 0x00000000000879c3 */ /* 0x000ea20000002500 */
[----:B------:R-:W-:Y:S01]  /*0040*/  BSSY.RECONVERGENT B0, `(.L_x_43) ;  /* 0x0000083000007945 */ /* 0x000fe20003800200 */
[----:B------:R-:W3:Y:S01]  /*0050*/  S2R R3, SR_TID.X ;  /* 0x0000000000037919 */ /* 0x000ee20000002100 */
[----:B------:R-:W4:Y:S01]  /*0060*/  LDCU.64 UR6, c[0x0][0x358] ;  /* 0x00006b00ff0677ac */ /* 0x000f220008000a00 */
[----:B-1----:R-:W-:-:S05]  /*0070*/  IMAD.U32 R5, RZ, RZ, UR4 ;  /* 0x00000004ff057e24 */ /* 0x002fca000f8e00ff */
[----:B0-----:R-:W-:-:S13]  /*0080*/  ISETP.GE.AND P0, PT, R0, R5, PT ;  /* 0x000000050000720c */ /* 0x001fda0003f06270 */
[----:B--234-:R-:W-:Y:S05]  /*0090*/  @P0 BRA `(.L_x_44) ;  /* 0x0000000400f40947 */ /* 0x01cfea0003800000 */
[C---:B------:R-:W-:Y:S01]  /*00a0*/  LOP3.LUT R2, R5.reuse, 0x7, RZ, 0xc0, !PT ;  /* 0x0000000705027812 */ /* 0x040fe200078ec0ff */
[C---:B------:R-:W-:Y:S02]  /*00b0*/  VIADD R4, R5.reuse, 0xffffffff ;  /* 0xffffffff05047836 */ /* 0x040fe40000000000 */
[----:B------:R-:W-:Y:S01]  /*00c0*/  IMAD.MOV.U32 R8, RZ, RZ, RZ ;  /* 0x000000ffff087224 */ /* 0x000fe200078e00ff */
[----:B------:R-:W-:Y:S02]  /*00d0*/  IADD3 R6, PT, PT, R2, -0x1, RZ ;  /* 0xffffffff02067810 */ /* 0x000fe40007ffe0ff */
[----:B------:R-:W-:Y:S02]  /*00e0*/  ISETP.GE.U32.AND P0, PT, R4, 0x7, PT ;  /* 0x000000070400780c */ /* 0x000fe40003f06070 */
[----:B------:R-:W-:Y:S02]  /*00f0*/  ISETP.GE.U32.AND P1, PT, R6, 0x3, PT ;  /* 0x000000030600780c */ /* 0x000fe40003f26070 */
[----:B------:R-:W-:-:S02]  /*0100*/  LOP3.LUT R4, R5, 0x3, RZ, 0xc0, !PT ;  /* 0x0000000305047812 */ /* 0x000fc400078ec0ff */
[----:B------:R-:W-:-:S09]  /*0110*/  LOP3.LUT R6, R5, 0xfffffff8, RZ, 0xc0, !PT ;  /* 0xfffffff805067812 */ /* 0x000fd200078ec0ff */
.L_x_49:
[----:B0-----:R-:W0:Y:S01]  /*0120*/  LDCU UR4, c[0x0][0x398] ;  /* 0x00007300ff0477ac */ /* 0x001e220008000800 */
[----:B------:R-:W-:Y:S01]  /*0130*/  IMAD.MOV.U32 R28, RZ, RZ, RZ ;  /* 0x000000ffff1c7224 */ /* 0x000fe200078e00ff */
[----:B------:R-:W-:Y:S02]  /*0140*/  CS2R R20, SRZ ;  /* 0x0000000000147805 */ /* 0x000fe4000001ff00 */
[----:B0-----:R-:W-:-:S05]  /*0150*/  MOV R5, UR4 ;  /* 0x0000000400057c02 */ /* 0x001fca0008000f00 */
[----:B------:R-:W-:-:S04]  /*0160*/  IMAD R26, R5, UR8, R8 ;  /* 0x00000008051a7c24 */ /* 0x000fc8000f8e0208 */
[----:B------:R-:W-:Y:S01]  /*0170*/  IMAD R26, R26, R5, R0 ;  /* 0x000000051a1a7224 */ /* 0x000fe200078e0200 */
[----:B------:R-:W-:Y:S06]  /*0180*/  @!P0 BRA `(.L_x_45) ;  /* 0x0000000000b08947 */ /* 0x000fec0003800000 */
[----:B------:R-:W-:Y:S01]  /*0190*/  CS2R R20, SRZ ;  /* 0x0000000000147805 */ /* 0x000fe2000001ff00 */
[----:B------:R-:W-:-:S06]  /*01a0*/  UMOV UR4, URZ ;  /* 0x000000ff00047c82 */ /* 0x000fcc0008000000 */
.L_x_46:
[----:B------:R-:W0:Y:S01]  /*01b0*/  LDC R7, c[0x0][0x388] ;  /* 0x0000e200ff077b82 */ /* 0x000e220000000800 */
[----:B------:R-:W-:-:S07]  /*01c0*/  IMAD R9, R26, R5, UR4 ;  /* 0x000000041a097e24 */ /* 0x000fce000f8e0205 */
[----:B------:R-:W1:Y:S08]  /*01d0*/  LDC.64 R10, c[0x0][0x390] ;  /* 0x0000e400ff0a7b82 */ /* 0x000e700000000a00 */
[----:B------:R-:W2:Y:S01]  /*01e0*/  LDC.64 R12, c[0x0][0x3a0] ;  /* 0x0000e800ff0c7b82 */ /* 0x000ea20000000a00 */
[----:B0-----:R-:W-:Y:S02]  /*01f0*/  IMAD R29, R7, UR4, R3 ;  /* 0x00000004071d7c24 */ /* 0x001fe4000f8e0203 */
[----:B-1----:R-:W-:-:S05]  /*0200*/  IMAD.WIDE R10, R9, 0x8, R10 ;  /* 0x00000008090a7825 */ /* 0x002fca00078e020a */
[----:B------:R-:W3:Y:S01]  /*0210*/  LDG.E.64.CONSTANT R22, desc[UR6][R10.64] ;  /* 0x000000060a167981 */ /* 0x000ee2000c1e9b00 */
[----:B--2---:R-:W-:-:S03]  /*0220*/  IMAD.WIDE R28, R29, 0x8, R12 ;  /* 0x000000081d1c7825 */ /* 0x004fc600078e020c */
[----:B------:R-:W2:Y:S04]  /*0230*/  LDG.E.64.CONSTANT R14, desc[UR6][R10.64+0x8] ;  /* 0x000008060a0e7981 */ /* 0x000ea8000c1e9b00 */
[----:B------:R-:W3:Y:S01]  /*0240*/  LDG.E.64.CONSTANT R18, desc[UR6][R28.64] ;  /* 0x000000061c127981 */ /* 0x000ee2000c1e9b00 */
[----:B------:R-:W-:-:S05]  /*0250*/  IMAD.WIDE R16, R7, 0x8, R28 ;  /* 0x0000000807107825 */ /* 0x000fca00078e021c */
[----:B------:R0:W2:Y:S02]  /*0260*/  LDG.E.64.CONSTANT R12, desc[UR6][R16.64] ;  /* 0x00000006100c7981 */ /* 0x0000a4000c1e9b00 */
[C---:B0-----:R-:W-:Y:S01]  /*0270*/  IMAD.WIDE R16, R7.reuse, 0x8, R16 ;  /* 0x0000000807107825 */ /* 0x041fe200078e0210 */
[----:B---3--:R-:W-:Y:S01]  /*0280*/  DFMA R22, R18, R22, R20 ;  /* 0x000000161216722b */ /* 0x008fe20000000014 */
[----:B------:R-:W3:Y:S04]  /*0290*/  LDG.E.64.CONSTANT R18, desc[UR6][R10.64+0x10] ;  /* 0x000010060a127981 */ /* 0x000ee8000c1e9b00 */
[----:B------:R-:W3:Y:S01]  /*02a0*/  LDG.E.64.CONSTANT R20, desc[UR6][R16.64] ;  /* 0x0000000610147981 */ /* 0x000ee2000c1e9b00 */
[C---:B------:R-:W-:Y:S02]  /*02b0*/  IMAD.WIDE R24, R7.reuse, 0x8, R16 ;  /* 0x0000000807187825 */ /* 0x040fe400078e0210 */
[----:B--2---:R-:W-:Y:S01]  /*02c0*/  DFMA R22, R12, R14, R22 ;  /* 0x0000000e0c16722b */ /* 0x004fe20000000016 */
[----:B------:R-:W2:Y:S04]  /*02d0*/  LDG.E.64.CONSTANT R12, desc[UR6][R10.64+0x18] ;  /* 0x000018060a0c7981 */ /* 0x000ea8000c1e9b00 */
[----:B------:R-:W2:Y:S01]  /*02e0*/  LDG.E.64.CONSTANT R14, desc[UR6][R24.64] ;  /* 0x00000006180e7981 */ /* 0x000ea2000c1e9b00 */
[----:B------:R-:W-:-:S02]  /*02f0*/  IMAD.WIDE R28, R7, 0x8, R24 ;  /* 0x00000008071c7825 */ /* 0x000fc400078e0218 */
[----:B---3--:R-:W-:Y:S01]  /*0300*/  DFMA R22, R20, R18, R22 ;  /* 0x000000121416722b */ /* 0x008fe20000000016 */
[----:B------:R-:W3:Y:S04]  /*0310*/  LDG.E.64.CONSTANT R18, desc[UR6][R10.64+0x20] ;  /* 0x000020060a127981 */ /* 0x000ee8000c1e9b00 */
[----:B------:R0:W3:Y:S03]  /*0320*/  LDG.E.64.CONSTANT R20, desc[UR6][R28.64] ;  /* 0x000000061c147981 */ /* 0x0000e6000c1e9b00 */
[----:B--2---:R-:W-:Y:S01]  /*0330*/  DFMA R22, R14, R12, R22 ;  /* 0x0000000c0e16722b */ /* 0x004fe20000000016 */
[----:B------:R-:W2:Y:S01]  /*0340*/  LDG.E.64.CONSTANT R12, desc[UR6][R10.64+0x28] ;  /* 0x000028060a0c7981 */ /* 0x000ea2000c1e9b00 */
[----:B0-----:R-:W-:-:S05]  /*0350*/  IMAD.WIDE R28, R7, 0x8, R28 ;  /* 0x00000008071c7825 */ /* 0x001fca00078e021c */
[----:B------:R-:W2:Y:S01]  /*0360*/  LDG.E.64.CONSTANT R14, desc[UR6][R28.64] ;  /* 0x000000061c0e7981 */ /* 0x000ea2000c1e9b00 */
[----:B------:R-:W-:-:S04]  /*0370*/  IMAD.WIDE R16, R7, 0x8, R28 ;  /* 0x0000000807107825 */ /* 0x000fc800078e021c */
[----:B------:R-:W-:-:S06]  /*0380*/  IMAD.WIDE R24, R7, 0x8, R16 ;  /* 0x0000000807187825 */ /* 0x000fcc00078e0210 */
[----:B------:R-:W4:Y:S01]  /*0390*/  LDG.E.64.CONSTANT R24, desc[UR6][R24.64] ;  /* 0x0000000618187981 */ /* 0x000f22000c1e9b00 */
[----:B---3--:R-:W-:-:S03]  /*03a0*/  DFMA R22, R20, R18, R22 ;  /* 0x000000121416722b */ /* 0x008fc60000000016 */
[----:B------:R-:W3:Y:S04]  /*03b0*/  LDG.E.64.CONSTANT R18, desc[UR6][R10.64+0x30] ;  /* 0x000030060a127981 */ /* 0x000ee8000c1e9b00 */
[----:B------:R-:W3:Y:S04]  /*03c0*/  LDG.E.64.CONSTANT R20, desc[UR6][R16.64] ;  /* 0x0000000610147981 */ /* 0x000ee8000c1e9b00 */
[----:B------:R-:W4:Y:S01]  /*03d0*/  LDG.E.64.CONSTANT R16, desc[UR6][R10.64+0x38] ;  /* 0x000038060a107981 */ /* 0x000f22000c1e9b00 */
[----:B------:R-:W-:Y:S01]  /*03e0*/  UIADD3 UR4, UPT, UPT, UR4, 0x8, URZ ;  /* 0x0000000804047890 */ /* 0x000fe2000fffe0ff */
[----:B--2---:R-:W-:-:S05]  /*03f0*/  DFMA R12, R14, R12, R22 ;  /* 0x0000000c0e0c722b */ /* 0x004fca0000000016 */
[----:B------:R-:W-:-:S03]  /*0400*/  ISETP.NE.AND P2, PT, R6, UR4, PT ;  /* 0x0000000406007c0c */ /* 0x000fc6000bf45270 */
[----:B---3--:R-:W-:-:S08]  /*0410*/  DFMA R20, R20, R18, R12 ;  /* 0x000000121414722b */ /* 0x008fd0000000000c */
[----:B----4-:R-:W-:Y:S02]  /*0420*/  DFMA R20, R24, R16, R20 ;  /* 0x000000101814722b */ /* 0x010fe40000000014 */
[----:B------:R-:W-:Y:S09]  /*0430*/  @P2 BRA `(.L_x_46) ;  /* 0xfffffffc005c2947 */ /* 0x000ff2000383ffff */
[----:B------:R-:W-:-:S07]  /*0440*/  MOV R28, R6 ;  /* 0x00000006001c7202 */ /* 0x000fce0000000f00 */
.L_x_45:
[----:B------:R-:W-:-:S13]  /*0450*/  ISETP.NE.AND P2, PT, R2, RZ, PT ;  /* 0x000000ff0200720c */ /* 0x000fda0003f45270 */
[----:B------:R-:W-:Y:S05]  /*0460*/  @!P2 BRA `(.L_x_47) ;  /* 0x0000000000d4a947 */ /* 0x000fea0003800000 */
[----:B------:R-:W-:Y:S01]  /*0470*/  ISETP.NE.AND P2, PT, R4, RZ, PT ;  /* 0x000000ff0400720c */ /* 0x000fe20003f45270 */
[----:B------:R-:W-:-:S12]  /*0480*/  @!P1 BRA `(.L_x_48) ;  /* 0x00000000005c9947 */ /* 0x000fd80003800000 */
[----:B------:R-:W0:Y:S01]  /*0490*/  LDC R7, c[0x0][0x388] ;  /* 0x0000e200ff077b82 */ /* 0x000e220000000800 */
[----:B------:R-:W-:-:S07]  /*04a0*/  IMAD R15, R26, R5, R28 ;  /* 0x000000051a0f7224 */ /* 0x000fce00078e021c */
[----:B------:R-:W1:Y:S08]  /*04b0*/  LDC.64 R12, c[0x0][0x390] ;  /* 0x0000e400ff0c7b82 */ /* 0x000e700000000a00 */
[----:B------:R-:W2:Y:S01]  /*04c0*/  LDC.64 R10, c[0x0][0x3a0] ;  /* 0x0000e800ff0a7b82 */ /* 0x000ea20000000a00 */
[----:B0-----:R-:W-:Y:S02]  /*04d0*/  IMAD R9, R28, R7, R3 ;  /* 0x000000071c097224 */ /* 0x001fe400078e0203 */
[----:B-1----:R-:W-:-:S05]  /*04e0*/  IMAD.WIDE R12, R15, 0x8, R12 ;  /* 0x000000080f0c7825 */ /* 0x002fca00078e020c */
[----:B------:R-:W3:Y:S01]  /*04f0*/  LDG.E.64.CONSTANT R18, desc[UR6][R12.64] ;  /* 0x000000060c127981 */ /* 0x000ee2000c1e9b00 */
[----:B--2---:R-:W-:-:S05]  /*0500*/  IMAD.WIDE R10, R9, 0x8, R10 ;  /* 0x00000008090a7825 */ /* 0x004fca00078e020a */
[----:B------:R-:W3:Y:S01]  /*0510*/  LDG.E.64.CONSTANT R16, desc[UR6][R10.64] ;  /* 0x000000060a107981 */ /* 0x000ee2000c1e9b00 */
[----:B------:R-:W-:-:S05]  /*0520*/  IMAD.WIDE R22, R7, 0x8, R10 ;  /* 0x0000000807167825 */ /* 0x000fca00078e020a */
[----:B------:R-:W2:Y:S01]  /*0530*/  LDG.E.64.CONSTANT R14, desc[UR6][R22.64] ;  /* 0x00000006160e7981 */ /* 0x000ea2000c1e9b00 */
[----:B------:R-:W-:-:S03]  /*0540*/  IMAD.WIDE R24, R7, 0x8, R22 ;  /* 0x0000000807187825 */ /* 0x000fc600078e0216 */
[----:B------:R-:W2:Y:S04]  /*0550*/  LDG.E.64.CONSTANT R10, desc[UR6][R12.64+0x8] ;  /* 0x000008060c0a7981 */ /* 0x000ea8000c1e9b00 */
[----:B------:R-:W4:Y:S01]  /*0560*/  LDG.E.64.CONSTANT R22, desc[UR6][R12.64+0x18] ;  /* 0x000018060c167981 */ /* 0x000f22000c1e9b00 */
[----:B---3--:R-:W-:-:S03]  /*0570*/  DFMA R20, R16, R18, R20 ;  /* 0x000000121014722b */ /* 0x008fc60000000014 */
[----:B------:R-:W3:Y:S04]  /*0580*/  LDG.E.64.CONSTANT R16, desc[UR6][R12.64+0x10] ;  /* 0x000010060c107981 */ /* 0x000ee8000c1e9b00 */
[----:B------:R0:W3:Y:S02]  /*0590*/  LDG.E.64.CONSTANT R18, desc[UR6][R24.64] ;  /* 0x0000000618127981 */ /* 0x0000e4000c1e9b00 */
[----:B0-----:R-:W-:-:S06]  /*05a0*/  IMAD.WIDE R24, R7, 0x8, R24 ;  /* 0x0000000807187825 */ /* 0x001fcc00078e0218 */
[----:B------:R-:W4:Y:S01]  /*05b0*/  LDG.E.64.CONSTANT R24, desc[UR6][R24.64] ;  /* 0x0000000618187981 */ /* 0x000f22000c1e9b00 */
[----:B--2---:R-:W-:Y:S01]  /*05c0*/  DFMA R10, R14, R10, R20 ;  /* 0x0000000a0e0a722b */ /* 0x004fe20000000014 */
[----:B------:R-:W-:-:S07]  /*05d0*/  VIADD R28, R28, 0x4 ;  /* 0x000000041c1c7836 */ /* 0x000fce0000000000 */
[----:B---3--:R-:W-:-:S08]  /*05e0*/  DFMA R10, R18, R16, R10 ;  /* 0x00000010120a722b */ /* 0x008fd0000000000a */
[----:B----4-:R-:W-:-:S11]  /*05f0*/  DFMA R20, R24, R22, R10 ;  /* 0x000000161814722b */ /* 0x010fd6000000000a */
.L_x_48:
[----:B------:R-:W-:Y:S05]  /*0600*/  @!P2 BRA `(.L_x_47) ;  /* 0x00000000006ca947 */ /* 0x000fea0003800000 */
[----:B------:R-:W-:Y:S02]  /*0610*/  ISETP.NE.AND P2, PT, R4, 0x1, PT ;  /* 0x000000010400780c */ /* 0x000fe40003f45270 */
[----:B------:R-:W-:-:S11]  /*0620*/  LOP3.LUT P3, RZ, R5, 0x1, RZ, 0xc0, !PT ;  /* 0x0000000105ff7812 */ /* 0x000fd6000786c0ff */
[----:B------:R-:W0:Y:S01]  /*0630*/  @P2 LDC R17, c[0x0][0x388] ;  /* 0x0000e200ff112b82 */ /* 0x000e220000000800 */
[----:B------:R-:W-:-:S07]  /*0640*/  @P2 IMAD R15, R26, R5, R28 ;  /* 0x000000051a0f2224 */ /* 0x000fce00078e021c */
[----:B------:R-:W1:Y:S08]  /*0650*/  @P2 LDC.64 R18, c[0x0][0x390] ;  /* 0x0000e400ff122b82 */ /* 0x000e700000000a00 */
[----:B------:R-:W2:Y:S08]  /*0660*/  @P2 LDC.64 R24, c[0x0][0x3a0] ;  /* 0x0000e800ff182b82 */ /* 0x000eb00000000a00 */
[----:B------:R-:W3:Y:S01]  /*0670*/  @P3 LDC R7, c[0x0][0x388] ;  /* 0x0000e200ff073b82 */ /* 0x000ee20000000800 */
[C---:B0-----:R-:W-:Y:S01]  /*0680*/  @P2 IMAD R9, R28.reuse, R17, R3 ;  /* 0x000000111c092224 */ /* 0x041fe200078e0203 */
[----:B------:R-:W-:-:S06]  /*0690*/  @P2 IADD3 R28, PT, PT, R28, 0x2, RZ ;  /* 0x000000021c1c2810 */ /* 0x000fcc0007ffe0ff */
[----:B------:R-:W0:Y:S01]  /*06a0*/  @P3 LDC.64 R12, c[0x0][0x3a0] ;  /* 0x0000e800ff0c3b82 */ /* 0x000e220000000a00 */
[----:B-1----:R-:W-:-:S05]  /*06b0*/  @P2 IMAD.WIDE R18, R15, 0x8, R18 ;  /* 0x000000080f122825 */ /* 0x002fca00078e0212 */
[----:B------:R-:W4:Y:S02]  /*06c0*/  @P2 LDG.E.64.CONSTANT R14, desc[UR6][R18.64] ;  /* 0x00000006120e2981 */ /* 0x000f24000c1e9b00 */
[----:B------:R-:W1:Y:S01]  /*06d0*/  @P3 LDC.64 R10, c[0x0][0x390] ;  /* 0x0000e400ff0a3b82 */ /* 0x000e620000000a00 */
[----:B--2---:R-:W-:-:S05]  /*06e0*/  @P2 IMAD.WIDE R24, R9, 0x8, R24 ;  /* 0x0000000809182825 */ /* 0x004fca00078e0218 */
[----:B------:R-:W4:Y:S01]  /*06f0*/  @P2 LDG.E.64.CONSTANT R22, desc[UR6][R24.64] ;  /* 0x0000000618162981 */ /* 0x000f22000c1e9b00 */
[----:B------:R-:W-:-:S04]  /*0700*/  @P2 IMAD.WIDE R16, R17, 0x8, R24 ;  /* 0x0000000811102825 */ /* 0x000fc800078e0218 */
[----:B------:R-:W-:Y:S02]  /*0710*/  @P3 IMAD R9, R26, R5, R28 ;  /* 0x000000051a093224 */ /* 0x000fe400078e021c */
[----:B---3--:R-:W-:Y:S01]  /*0720*/  @P3 IMAD R7, R28, R7, R3 ;  /* 0x000000071c073224 */ /* 0x008fe200078e0203 */
[----:B------:R-:W2:Y:S04]  /*0730*/  @P2 LDG.E.64.CONSTANT R26, desc[UR6][R18.64+0x8] ;  /* 0x00000806121a2981 */ /* 0x000ea8000c1e9b00 */
[----:B------:R-:W2:Y:S01]  /*0740*/  @P2 LDG.E.64.CONSTANT R16, desc[UR6][R16.64] ;  /* 0x0000000610102981 */ /* 0x000ea2000c1e9b00 */
[----:B0-----:R-:W-:-:S04]  /*0750*/  @P3 IMAD.WIDE R12, R7, 0x8, R12 ;  /* 0x00000008070c3825 */ /* 0x001fc800078e020c */
[----:B-1----:R-:W-:Y:S02]  /*0760*/  @P3 IMAD.WIDE R10, R9, 0x8, R10 ;  /* 0x00000008090a3825 */ /* 0x002fe400078e020a */
[----:B------:R-:W3:Y:S04]  /*0770*/  @P3 LDG.E.64.CONSTANT R12, desc[UR6][R12.64] ;  /* 0x000000060c0c3981 */ /* 0x000ee8000c1e9b00 */
[----:B------:R-:W3:Y:S01]  /*0780*/  @P3 LDG.E.64.CONSTANT R10, desc[UR6][R10.64] ;  /* 0x000000060a0a3981 */ /* 0x000ee2000c1e9b00 */
[----:B----4-:R-:W-:-:S08]  /*0790*/  @P2 DFMA R14, R22, R14, R20 ;  /* 0x0000000e160e222b */ /* 0x010fd00000000014 */
[----:B--2---:R-:W-:-:S08]  /*07a0*/  @P2 DFMA R20, R16, R26, R14 ;  /* 0x0000001a1014222b */ /* 0x004fd0000000000e */
[----:B---3--:R-:W-:-:S11]  /*07b0*/  @P3 DFMA R20, R12, R10, R20 ;  /* 0x0000000a0c14322b */ /* 0x008fd60000000014 */
.L_x_47:
[----:B------:R-:W0:Y:S01]  /*07c0*/  S2UR UR5, SR_CgaCtaId ;  /* 0x00000000000579c3 */ /* 0x000e220000008800 */
[----:B------:R-:W1:Y:S01]  /*07d0*/  LDCU UR9, c[0x0][0x388] ;  /* 0x00007100ff0977ac */ /* 0x000e620008000800 */
[C---:B------:R-:W-:Y:S02]  /*07e0*/  IMAD R10, R8.reuse, R5, R0 ;  /* 0x00000005080a7224 */ /* 0x040fe400078e0200 */
[----:B------:R-:W-:Y:S01]  /*07f0*/  VIADD R8, R8, 0x1 ;  /* 0x0000000108087836 */ /* 0x000fe20000000000 */
[----:B------:R-:W-:-:S04]  /*0800*/  UMOV UR4, 0x400 ;  /* 0x0000040000047882 */ /* 0x000fc80000000000 */
[----:B------:R-:W-:Y:S01]  /*0810*/  ISETP.NE.AND P2, PT, R8, R5, PT ;  /* 0x000000050800720c */ /* 0x000fe20003f45270 */
[----:B-1----:R-:W-:Y:S01]  /*0820*/  IMAD R10, R10, UR9, R3 ;  /* 0x000000090a0a7c24 */ /* 0x002fe2000f8e0203 */
[----:B0-----:R-:W-:-:S06]  /*0830*/  ULEA UR4, UR5, UR4, 0x18 ;  /* 0x0000000405047291 */ /* 0x001fcc000f8ec0ff */
[----:B------:R-:W-:-:S05]  /*0840*/  LEA R7, R10, UR4, 0x3 ;  /* 0x000000040a077c11 */ /* 0x000fca000f8e18ff */
[----:B------:R0:W-:Y:S01]  /*0850*/  STS.64 [R7], R20 ;  /* 0x0000001407007388 */ /* 0x0001e20000000a00 */
[----:B------:R-:W-:Y:S05]  /*0860*/  @P2 BRA `(.L_x_49) ;  /* 0xfffffff8002c2947 */ /* 0x000fea000383ffff */
.L_x_44:
[----:B------:R-:W-:Y:S05]  /*0870*/  BSYNC.RECONVERGENT B0 ;  /* 0x0000000000007941 */ /* 0x000fea0003800200 */
.L_x_43:
[----:B------:R-:W-:Y:S01]  /*0880*/  BAR.SYNC.DEFER_BLOCKING 0x0 ;  /* 0x0000000000007b1d */ /* 0x000fe20000010000 */
[----:B------:R-:W-:-:S05]  /*0890*/  ISETP.GE.AND P0, PT, R5, 0x1, PT ;  /* 0x000000010500780c */ /* 0x000fca0003f06270 */
[----:B------:R-:W-:Y:S08]  /*08a0*/  BSSY.RECONVERGENT B0, `(.L_x_50) ;  /* 0x00000e2000007945 */ /* 0x000ff00003800200 */
[----:B------:R-:W-:Y:S05]  /*08b0*/  @!P0 BRA `(.L_x_51) ;  /* 0x0000000c00808947 */ /* 0x000fea0003800000 */
[----:B------:R-:W1:Y:S01]  /*08c0*/  LDC R9, c[0x0][0x388] ;  /* 0x0000e200ff097b82 */ /* 0x000e620000000800 */
[C---:B------:R-:W-:Y:S02]  /*08d0*/  LOP3.LUT R4, R5.reuse, 0x7, RZ, 0xc0, !PT ;  /* 0x0000000705047812 */ /* 0x040fe400078ec0ff */
[C---:B------:R-:W-:Y:S02]  /*08e0*/  LOP3.LUT R2, R5.reuse, 0xf, RZ, 0xc0, !PT ;  /* 0x0000000f05027812 */ /* 0x040fe400078ec0ff */
[----:B------:R-:W-:Y:S01]  /*08f0*/  LOP3.LUT R8, R5, 0x3, RZ, 0xc0, !PT ;  /* 0x0000000305087812 */ /* 0x000fe200078ec0ff */
[----:B0-----:R-:W-:Y:S01]  /*0900*/  VIADD R7, R4, 0xffffffff ;  /* 0xffffffff04077836 */ /* 0x001fe20000000000 */
[----:B------:R-:W-:Y:S02]  /*0910*/  IADD3 R6, PT, PT, R2, -0x1, RZ ;  /* 0xffffffff02067810 */ /* 0x000fe40007ffe0ff */
[----:B------:R-:W-:Y:S02]  /*0920*/  MOV R22, RZ ;  /* 0x000000ff00167202 */ /* 0x000fe40000000f00 */
[----:B------:R-:W-:Y:S01]  /*0930*/  ISETP.GE.U32.AND P1, PT, R6, 0x7, PT ;  /* 0x000000070600780c */ /* 0x000fe20003f26070 */
[----:B------:R-:W-:Y:S01]  /*0940*/  IMAD R6, R0, R5, RZ ;  /* 0x0000000500067224 */ /* 0x000fe200078e02ff */
[----:B------:R-:W-:-:S02]  /*0950*/  ISETP.GE.U32.AND P2, PT, R7, 0x3, PT ;  /* 0x000000030700780c */ /* 0x000fc40003f46070 */
[----:B------:R-:W-:Y:S01]  /*0960*/  LOP3.LUT R7, R5, 0x7ffffff0, RZ, 0xc0, !PT ;  /* 0x7ffffff005077812 */ /* 0x000fe200078ec0ff */
[----:B-1----:R-:W-:-:S10]  /*0970*/  IMAD R9, R9, R9, RZ ;  /* 0x0000000909097224 */ /* 0x002fd400078e02ff */
.L_x_61:
[----:B0-----:R-:W0:Y:S01]  /*0980*/  S2R R23, SR_CgaCtaId ;  /* 0x0000000000177919 */ /* 0x001e220000008800 */
[----:B-1----:R-:W1:Y:S01]  /*0990*/  LDCU UR5, c[0x0][0x388] ;  /* 0x00007100ff0577ac */ /* 0x002e620008000800 */
[----:B------:R-:W-:Y:S01]  /*09a0*/  MOV R10, 0x400 ;  /* 0x00000400000a7802 */ /* 0x000fe20000000f00 */
[----:B------:R-:W2:Y:S01]  /*09b0*/  LDC R25, c[0x0][0x388] ;  /* 0x0000e200ff197b82 */ /* 0x000ea20000000800 */
[----:B------:R-:W-:Y:S01]  /*09c0*/  IMAD.MOV.U32 R29, RZ, RZ, RZ ;  /* 0x000000ffff1d7224 */ /* 0x000fe200078e00ff */
[----:B------:R-:W3:Y:S02]  /*09d0*/  LDCU UR4, c[0x0][0x398] ;  /* 0x00007300ff0477ac */ /* 0x000ee40008000800 */
[----:B------:R-:W-:Y:S02]  /*09e0*/  VIADD R10, R10, 0x3600 ;  /* 0x000036000a0a7836 */ /* 0x000fe40000000000 */
[----:B-1----:R-:W-:-:S04]  /*09f0*/  IMAD R27, R0, UR5, R3 ;  /* 0x00000005001b7c24 */ /* 0x002fc8000f8e0203 */
[----:B------:R-:W-:Y:S02]  /*0a00*/  IMAD R27, R9, R22, R27 ;  /* 0x00000016091b7224 */ /* 0x000fe400078e021b */
[----:B---3--:R-:W-:Y:S02]  /*0a10*/  IMAD.U32 R5, RZ, RZ, UR4 ;  /* 0x00000004ff057e24 */ /* 0x008fe4000f8e00ff */
[C---:B--2---:R-:W-:Y:S01]  /*0a20*/  IMAD R24, R22.reuse, R25, RZ ;  /* 0x0000001916187224 */ /* 0x044fe200078e02ff */
[----:B------:R-:W-:Y:S02]  /*0a30*/  IADD3 R22, PT, PT, R22, 0x1, RZ ;  /* 0x0000000116167810 */ /* 0x000fe40007ffe0ff */
[----:B------:R-:W-:Y:S01]  /*0a40*/  ISETP.GE.U32.AND P3, PT, R5, 0x10, PT ;  /* 0x000000100500780c */ /* 0x000fe20003f66070 */
[-C--:B------:R-:W-:Y:S01]  /*0a50*/  IMAD R24, R24, R5.reuse, R3 ;  /* 0x0000000518187224 */ /* 0x080fe200078e0203 */
[----:B0-----:R-:W-:Y:S02]  /*0a60*/  LEA R10, R23, R10, 0x18 ;  /* 0x0000000a170a7211 */ /* 0x001fe400078ec0ff */
[----:B------:R-:W-:-:S02]  /*0a70*/  ISETP.NE.AND P0, PT, R22, R5, PT ;  /* 0x000000051600720c */ /* 0x000fc40003f05270 */
[----:B------:R-:W-:Y:S02]  /*0a80*/  LEA R27, R27, R10, 0x3 ;  /* 0x0000000a1b1b7211 */ /* 0x000fe400078e18ff */
[----:B------:R-:W-:-:S03]  /*0a90*/  CS2R R10, SRZ ;  /* 0x00000000000a7805 */ /* 0x000fc6000001ff00 */
[----:B------:R0:W-:Y:S02]  /*0aa0*/  STS.64 [R27], RZ ;  /* 0x000000ff1b007388 */ /* 0x0001e40000000a00 */
[----:B------:R-:W-:Y:S05]  /*0ab0*/  @!P3 BRA `(.L_x_52) ;  /* 0x000000040038b947 */ /* 0x000fea0003800000 */
[----:B------:R-:W-:Y:S01]  /*0ac0*/  HFMA2 R26, -RZ, RZ, 0, 0 ;  /* 0x00000000ff1a7431 */ /* 0x000fe200000001ff */
[----:B------:R-:W-:Y:S01]  /*0ad0*/  BSSY.RECONVERGENT B1, `(.L_x_53) ;  /* 0x000004b000017945 */ /* 0x000fe20003800200 */
[----:B------:R-:W-:-:S07]  /*0ae0*/  CS2R R10, SRZ ;  /* 0x00000000000a7805 */ /* 0x000fce000001ff00 */
.L_x_54:
[----:B------:R-:W1:Y:S01]  /*0af0*/  LDC.64 R28, c[0x0][0x3a8] ;  /* 0x0000ea00ff1c7b82 */ /* 0x000e620000000a00 */
[----:B------:R-:W-:-:S04]  /*0b00*/  IMAD.IADD R13, R6, 0x1, R26 ;  /* 0x00000001060d7824 */ /* 0x000fc800078e021a */
[----:B-1----:R-:W-:-:S05]  /*0b10*/  IMAD.WIDE.U32 R28, R13, 0x8, R28 ;  /* 0x000000080d1c7825 */ /* 0x002fca00078e001c */
[----:B------:R-:W2:Y:S04]  /*0b20*/  LDG.E.64.CONSTANT R12, desc[UR6][R28.64] ;  /* 0x000000061c0c7981 */ /* 0x000ea8000c1e9b00 */
[----:B------:R-:W3:Y:S01]  /*0b30*/  LDG.E.64.CONSTANT R14, desc[UR6][R28.64+0x8] ;  /* 0x000008061c0e7981 */ /* 0x000ee2000c1e9b00 */
[----:B------:R-:W-:Y:S01]  /*0b40*/  MOV R16, 0x400 ;  /* 0x0000040000107802 */ /* 0x000fe20000000f00 */
[----:B------:R-:W-:-:S03]  /*0b50*/  IMAD R20, R26, R25, R24 ;  /* 0x000000191a147224 */ /* 0x000fc600078e0218 */
[----:B------:R-:W-:-:S04]  /*0b60*/  LEA R17, R23, R16, 0x18 ;  /* 0x0000001017117211 */ /* 0x000fc800078ec0ff */
[----:B------:R-:W-:Y:S02]  /*0b70*/  LEA R20, R20, R17, 0x3 ;  /* 0x0000001114147211 */ /* 0x000fe400078e18ff */
[----:B------:R-:W4:Y:S04]  /*0b80*/  LDG.E.64.CONSTANT R16, desc[UR6][R28.64+0x10] ;  /* 0x000010061c107981 */ /* 0x000f28000c1e9b00 */
[----:B------:R-:W2:Y:S02]  /*0b90*/  LDS.64 R18, [R20] ;  /* 0x0000000014127984 */ /* 0x000ea40000000a00 */
[----:B--2---:R-:W-:Y:S01]  /*0ba0*/  DFMA R12, R18, R12, R10 ;  /* 0x0000000c120c722b */ /* 0x004fe2000000000a */
[----:B------:R-:W-:-:S05]  /*0bb0*/  IMAD R18, R25, 0x8, R20 ;  /* 0x0000000819127824 */ /* 0x000fca00078e0214 */
[----:B------:R1:W3:Y:S01]  /*0bc0*/  LDS.64 R10, [R18] ;  /* 0x00000000120a7984 */ /* 0x0002e20000000a00 */
[----:B------:R-:W-:-:S03]  /*0bd0*/  LEA R21, R25, R18, 0x3 ;  /* 0x0000001219157211 */ /* 0x000fc600078e18ff */
[----:B-1----:R-:W2:Y:S01]  /*0be0*/  LDG.E.64.CONSTANT R18, desc[UR6][R28.64+0x28] ;  /* 0x000028061c127981 */ /* 0x002ea2000c1e9b00 */
[----:B---3--:R-:W-:-:S03]  /*0bf0*/  DFMA R14, R10, R14, R12 ;  /* 0x0000000e0a0e722b */ /* 0x008fc6000000000c */
[----:B------:R-:W3:Y:S04]  /*0c00*/  LDG.E.64.CONSTANT R10, desc[UR6][R28.64+0x18] ;  /* 0x000018061c0a7981 */ /* 0x000ee8000c1e9b00 */
[----:B------:R-:W4:Y:S02]  /*0c10*/  LDS.64 R12, [R21] ;  /* 0x00000000150c7984 */ /* 0x000f240000000a00 */
[----:B----4-:R-:W-:Y:S02]  /*0c20*/  DFMA R16, R12, R16, R14 ;  /* 0x000000100c10722b */ /* 0x010fe4000000000e */
[----:B------:R-:W4:Y:S01]  /*0c30*/  LDG.E.64.CONSTANT R14, desc[UR6][R28.64+0x20] ;  /* 0x000020061c0e7981 */ /* 0x000f22000c1e9b00 */
[----:B------:R-:W-:-:S05]  /*0c40*/  IMAD R20, R25, 0x8, R21 ;  /* 0x0000000819147824 */ /* 0x000fca00078e0215 */
[----:B------:R-:W3:Y:S02]  /*0c50*/  LDS.64 R12, [R20] ;  /* 0x00000000140c7984 */ /* 0x000ee40000000a00 */
[----:B---3--:R-:W-:Y:S01]  /*0c60*/  DFMA R10, R12, R10, R16 ;  /* 0x0000000a0c0a722b */ /* 0x008fe20000000010 */
[----:B------:R-:W-:-:S05]  /*0c70*/  LEA R16, R25, R20, 0x3 ;  /* 0x0000001419107211 */ /* 0x000fca00078e18ff */
[----:B------:R1:W4:Y:S01]  /*0c80*/  LDS.64 R12, [R16] ;  /* 0x00000000100c7984 */ /* 0x0003220000000a00 */
[----:B------:R-:W-:-:S03]  /*0c90*/  IMAD R21, R25, 0x8, R16 ;  /* 0x0000000819157824 */ /* 0x000fc600078e0210 */
[----:B-1----:R-:W3:Y:S01]  /*0ca0*/  LDG.E.64.CONSTANT R16, desc[UR6][R28.64+0x40] ;  /* 0x000040061c107981 */ /* 0x002ee2000c1e9b00 */
[----:B----4-:R-:W-:-:S03]  /*0cb0*/  DFMA R14, R12, R14, R10 ;  /* 0x0000000e0c0e722b */ /* 0x010fc6000000000a */
[----:B------:R-:W4:Y:S04]  /*0cc0*/  LDG.E.64.CONSTANT R10, desc[UR6][R28.64+0x30] ;  /* 0x000030061c0a7981 */ /* 0x000f28000c1e9b00 */
[----:B------:R-:W2:Y:S02]  /*0cd0*/  LDS.64 R12, [R21] ;  /* 0x00000000150c7984 */ /* 0x000ea40000000a00 */
[----:B--2---:R-:W-:Y:S02]  /*0ce0*/  DFMA R18, R12, R18, R14 ;  /* 0x000000120c12722b */ /* 0x004fe4000000000e */
[----:B------:R-:W2:Y:S01]  /*0cf0*/  LDG.E.64.CONSTANT R14, desc[UR6][R28.64+0x38] ;  /* 0x000038061c0e7981 */ /* 0x000ea2000c1e9b00 */
[----:B------:R-:W-:-:S05]  /*0d00*/  LEA R20, R25, R21, 0x3 ;  /* 0x0000001519147211 */ /* 0x000fca00078e18ff */
[----:B------:R-:W4:Y:S02]  /*0d10*/  LDS.64 R12, [R20] ;  /* 0x00000000140c7984 */ /* 0x000f240000000a00 */
[----:B----4-:R-:W-:Y:S01]  /*0d20*/  DFMA R10, R12, R10, R18 ;  /* 0x0000000a0c0a722b */ /* 0x010fe20000000012 */
[C---:B------:R-:W-:Y:S02]  /*0d30*/  IMAD R18, R25.reuse, 0x8, R20 ;  /* 0x0000000819127824 */ /* 0x040fe400078e0214 */
[----:B------:R-:W4:Y:S04]  /*0d40*/  LDG.E.64.CONSTANT R20, desc[UR6][R28.64+0x58] ;  /* 0x000058061c147981 */ /* 0x000f28000c1e9b00 */
[----:B------:R1:W2:Y:S02]  /*0d50*/  LDS.64 R12, [R18] ;  /* 0x00000000120c7984 */ /* 0x0002a40000000a00 */
[C---:B-1----:R-:W-:Y:S01]  /*0d60*/  LEA R18, R25.reuse, R18, 0x3 ;  /* 0x0000001219127211 */ /* 0x042fe200078e18ff */
[----:B--2---:R-:W-:Y:S01]  /*0d70*/  DFMA R14, R12, R14, R10 ;  /* 0x0000000e0c0e722b */ /* 0x004fe2000000000a */
[----:B------:R-:W2:Y:S04]  /*0d80*/  LDG.E.64.CONSTANT R10, desc[UR6][R28.64+0x48] ;  /* 0x000048061c0a7981 */ /* 0x000ea8000c1e9b00 */
[----:B------:R-:W3:Y:S03]  /*0d90*/  LDS.64 R12, [R18] ;  /* 0x00000000120c7984 */ /* 0x000ee60000000a00 */
[----:B---3--:R-:W-:Y:S01]  /*0da0*/  DFMA R16, R12, R16, R14 ;  /* 0x000000100c10722b */ /* 0x008fe2000000000e */
[----:B------:R-:W3:Y:S01]  /*0db0*/  LDG.E.64.CONSTANT R12, desc[UR6][R28.64+0x50] ;  /* 0x000050061c0c7981 */ /* 0x000ee2000c1e9b00 */
[----:B------:R-:W-:-:S05]  /*0dc0*/  IMAD R19, R25, 0x8, R18 ;  /* 0x0000000819137824 */ /* 0x000fca00078e0212 */
[----:B------:R-:W2:Y:S02]  /*0dd0*/  LDS.64 R14, [R19] ;  /* 0x00000000130e7984 */ /* 0x000ea40000000a00 */
[----:B--2---:R-:W-:Y:S01]  /*0de0*/  DFMA R10, R14, R10, R16 ;  /* 0x0000000a0e0a722b */ /* 0x004fe20000000010 */
[----:B------:R-:W-:-:S05]  /*0df0*/  LEA R14, R25, R19, 0x3 ;  /* 0x00000013190e7211 */ /* 0x000fca00078e18ff */
[----:B------:R-:W3:Y:S02]  /*0e00*/  LDS.64 R16, [R14] ;  /* 0x000000000e107984 */ /* 0x000ee40000000a00 */
[----:B---3--:R-:W-:Y:S02]  /*0e10*/  DFMA R12, R16, R12, R10 ;  /* 0x0000000c100c722b */ /* 0x008fe4000000000a */
[----:B------:R-:W2:Y:S01]  /*0e20*/  LDG.E.64.CONSTANT R16, desc[UR6][R28.64+0x60] ;  /* 0x000060061c107981 */ /* 0x000ea2000c1e9b00 */
[----:B------:R-:W-:-:S03]  /*0e30*/  IMAD R18, R25, 0x8, R14 ;  /* 0x0000000819127824 */ /* 0x000fc600078e020e */
[----:B------:R-:W3:Y:S04]  /*0e40*/  LDG.E.64.CONSTANT R14, desc[UR6][R28.64+0x68] ;  /* 0x000068061c0e7981 */ /* 0x000ee8000c1e9b00 */
[----:B------:R-:W4:Y:S02]  /*0e50*/  LDS.64 R10, [R18] ;  /* 0x00000000120a7984 */ /* 0x000f240000000a00 */
[----:B----4-:R-:W-:Y:S02]  /*0e60*/  DFMA R20, R10, R20, R12 ;  /* 0x000000140a14722b */ /* 0x010fe4000000000c */
[----:B------:R-:W4:Y:S04]  /*0e70*/  LDG.E.64.CONSTANT R12, desc[UR6][R28.64+0x70] ;  /* 0x000070061c0c7981 */ /* 0x000f28000c1e9b00 */
[----:B------:R1:W5:Y:S02]  /*0e80*/  LDG.E.64.CONSTANT R10, desc[UR6][R28.64+0x78] ;  /* 0x000078061c0a7981 */ /* 0x000364000c1e9b00 */
[----:B-1----:R-:W-:-:S05]  /*0e90*/  LEA R28, R25, R18, 0x3 ;  /* 0x00000012191c7211 */ /* 0x002fca00078e18ff */
[----:B------:R-:W2:Y:S01]  /*0ea0*/  LDS.64 R18, [R28] ;  /* 0x000000001c127984 */ /* 0x000ea20000000a00 */
[----:B------:R-:W-:-:S04]  /*0eb0*/  IADD3 R26, PT, PT, R26, 0x10, RZ ;  /* 0x000000101a1a7810 */ /* 0x000fc80007ffe0ff */
[----:B------:R-:W-:Y:S01]  /*0ec0*/  ISETP.NE.AND P3, PT, R26, R7, PT ;  /* 0x000000071a00720c */ /* 0x000fe20003f65270 */
[----:B--2---:R-:W-:Y:S01]  /*0ed0*/  DFMA R16, R18, R16, R20 ;  /* 0x000000101210722b */ /* 0x004fe20000000014 */
[----:B------:R-:W-:-:S05]  /*0ee0*/  IMAD R18, R25, 0x8, R28 ;  /* 0x0000000819127824 */ /* 0x000fca00078e021c */
[----:B------:R-:W3:Y:S01]  /*0ef0*/  LDS.64 R20, [R18] ;  /* 0x0000000012147984 */ /* 0x000ee20000000a00 */
[----:B------:R-:W-:Y:S01]  /*0f00*/  LEA R19, R25, R18, 0x3 ;  /* 0x0000001219137211 */ /* 0x000fe200078e18ff */
[----:B---3--:R-:W-:-:S04]  /*0f10*/  DFMA R16, R20, R14, R16 ;  /* 0x0000000e1410722b */ /* 0x008fc80000000010 */
[----:B------:R-:W4:Y:S01]  /*0f20*/  LDS.64 R14, [R19] ;  /* 0x00000000130e7984 */ /* 0x000f220000000a00 */
[----:B------:R-:W-:-:S06]  /*0f30*/  IMAD R20, R25, 0x8, R19 ;  /* 0x0000000819147824 */ /* 0x000fcc00078e0213 */
[----:B------:R-:W5:Y:S01]  /*0f40*/  LDS.64 R20, [R20] ;  /* 0x0000000014147984 */ /* 0x000f620000000a00 */
[----:B----4-:R-:W-:-:S08]  /*0f50*/  DFMA R12, R14, R12, R16 ;  /* 0x0000000c0e0c722b */ /* 0x010fd00000000010 */
[----:B-----5:R-:W-:Y:S01]  /*0f60*/  DFMA R10, R20, R10, R12 ;  /* 0x0000000a140a722b */ /* 0x020fe2000000000c */
[----:B------:R-:W-:Y:S10]  /*0f70*/  @P3 BRA `(.L_x_54) ;  /* 0xfffffff800dc3947 */ /* 0x000ff4000383ffff */
[----:B------:R-:W-:Y:S05]  /*0f80*/  BSYNC.RECONVERGENT B1 ;  /* 0x0000000000017941 */ /* 0x000fea0003800200 */
.L_x_53:
[----:B------:R-:W-:-:S07]  /*0f90*/  IMAD.MOV.U32 R29, RZ, RZ, R7 ;  /* 0x000000ffff1d7224 */ /* 0x000fce00078e0007 */
.L_x_52:
[----:B------:R-:W-:Y:S01]  /*0fa0*/  ISETP.NE.AND P3, PT, R2, RZ, PT ;  /* 0x000000ff0200720c */ /* 0x000fe20003f65270 */
[----:B------:R-:W-:-:S12]  /*0fb0*/  BSSY.RECONVERGENT B1, `(.L_x_55) ;  /* 0x000006e000017945 */ /* 0x000fd80003800200 */
[----:B------:R-:W-:Y:S05]  /*0fc0*/  @!P3 BRA `(.L_x_56) ;  /* 0x0000000400b0b947 */ /* 0x000fea0003800000 */
[----:B------:R-:W-:Y:S01]  /*0fd0*/  BSSY.RECONVERGENT B2, `(.L_x_57) ;  /* 0x000002f000027945 */ /* 0x000fe20003800200 */
[----:B------:R-:W-:-:S03]  /*0fe0*/  ISETP.NE.AND P3, PT, R4, RZ, PT ;  /* 0x000000ff0400720c */ /* 0x000fc60003f65270 */
[----:B------:R-:W-:Y:S10]  /*0ff0*/  @!P1 BRA `(.L_x_58) ;  /* 0x0000000000b09947 */ /* 0x000ff40003800000 */
[----:B------:R-:W1:Y:S01]  /*1000*/  LDC.64 R12, c[0x0][0x3a8] ;  /* 0x0000ea00ff0c7b82 */ /* 0x000e620000000a00 */
[----:B------:R-:W-:Y:S01]  /*1010*/  IADD3 R17, PT, PT, R6, R29, RZ ;  /* 0x0000001d06117210 */ /* 0x000fe20007ffe0ff */
[----:B------:R-:W2:Y:S04]  /*1020*/  LDCU.64 UR4, c[0x0][0x3a8] ;  /* 0x00007500ff0477ac */ /* 0x000ea80008000a00 */
[----:B-1----:R-:W-:-:S06]  /*1030*/  IMAD.WIDE.U32 R16, R17, 0x8, R12 ;  /* 0x0000000811107825 */ /* 0x002fcc00078e000c */
[----:B------:R-:W3:Y:S01]  /*1040*/  LDG.E.64.CONSTANT R16, desc[UR6][R16.64] ;  /* 0x0000000610107981 */ /* 0x000ee2000c1e9b00 */
[----:B------:R-:W-:Y:S01]  /*1050*/  IADD3 R12, P4, PT, R6, R29, RZ ;  /* 0x0000001d060c7210 */ /* 0x000fe20007f9e0ff */
[----:B------:R-:W-:Y:S01]  /*1060*/  IMAD R28, R29, R25, R24 ;  /* 0x000000191d1c7224 */ /* 0x000fe200078e0218 */
[----:B------:R-:W-:-:S03]  /*1070*/  MOV R14, 0x400 ;  /* 0x00000400000e7802 */ /* 0x000fc60000000f00 */
[----:B------:R-:W-:Y:S01]  /*1080*/  IMAD.X R13, RZ, RZ, RZ, P4 ;  /* 0x000000ffff0d7224 */ /* 0x000fe200020e06ff */
[----:B--2---:R-:W-:-:S04]  /*1090*/  LEA R18, P4, R12, UR4, 0x3 ;  /* 0x000000040c127c11 */ /* 0x004fc8000f8818ff */
[----:B------:R-:W-:Y:S02]  /*10a0*/  LEA.HI.X R19, R12, UR5, R13, 0x3, P4 ;  /* 0x000000050c137c11 */ /* 0x000fe4000a0f1c0d */
[----:B------:R-:W-:-:S03]  /*10b0*/  LEA R13, R23, R14, 0x18 ;  /* 0x0000000e170d7211 */ /* 0x000fc600078ec0ff */
[----:B------:R-:W2:Y:S01]  /*10c0*/  LDG.E.64.CONSTANT R20, desc[UR6][R18.64+0x18] ;  /* 0x0000180612147981 */ /* 0x000ea2000c1e9b00 */
[----:B------:R-:W-:-:S03]  /*10d0*/  LEA R28, R28, R13, 0x3 ;  /* 0x0000000d1c1c7211 */ /* 0x000fc600078e18ff */
[----:B------:R-:W4:Y:S04]  /*10e0*/  LDG.E.64.CONSTANT R12, desc[UR6][R18.64+0x8] ;  /* 0x00000806120c7981 */ /* 0x000f28000c1e9b00 */
[----:B------:R1:W3:Y:S02]  /*10f0*/  LDS.64 R14, [R28] ;  /* 0x000000001c0e7984 */ /* 0x0002e40000000a00 */
[----:B-1----:R-:W-:-:S05]  /*1100*/  IMAD R28, R25, 0x8, R28 ;  /* 0x00000008191c7824 */ /* 0x002fca00078e021c */
[C---:B------:R-:W-:Y:S01]  /*1110*/  LEA R26, R25.reuse, R28, 0x3 ;  /* 0x0000001c191a7211 */ /* 0x040fe200078e18ff */
[----:B---3--:R-:W-:Y:S01]  /*1120*/  DFMA R16, R14, R16, R10 ;  /* 0x000000100e10722b */ /* 0x008fe2000000000a */
[----:B------:R-:W3:Y:S04]  /*1130*/  LDG.E.64.CONSTANT R10, desc[UR6][R18.64+0x10] ;  /* 0x00001006120a7981 */ /* 0x000ee8000c1e9b00 */
[----:B------:R-:W4:Y:S03]  /*1140*/  LDS.64 R14, [R28] ;  /* 0x000000001c0e7984 */ /* 0x000f260000000a00 */
[----:B----4-:R-:W-:Y:S01]  /*1150*/  DFMA R12, R14, R12, R16 ;  /* 0x0000000c0e0c722b */ /* 0x010fe20000000010 */
[----:B------:R1:W3:Y:S04]  /*1160*/  LDS.64 R14, [R26] ;  /* 0x000000001a0e7984 */ /* 0x0002e80000000a00 */
[----:B------:R-:W4:Y:S01]  /*1170*/  LDG.E.64.CONSTANT R16, desc[UR6][R18.64+0x20] ;  /* 0x0000200612107981 */ /* 0x000f22000c1e9b00 */
[----:B-1----:R-:W-:-:S05]  /*1180*/  IMAD R26, R25, 0x8, R26 ;  /* 0x00000008191a7824 */ /* 0x002fca00078e021a */
[C---:B------:R-:W-:Y:S01]  /*1190*/  LEA R28, R25.reuse, R26, 0x3 ;  /* 0x0000001a191c7211 */ /* 0x040fe200078e18ff */
[----:B---3--:R-:W-:Y:S01]  /*11a0*/  DFMA R12, R14, R10, R12 ;  /* 0x0000000a0e0c722b */ /* 0x008fe2000000000c */
[----:B------:R-:W2:Y:S04]  /*11b0*/  LDS.64 R10, [R26] ;  /* 0x000000001a0a7984 */ /* 0x000ea80000000a00 */
[----:B------:R-:W3:Y:S03]  /*11c0*/  LDG.E.64.CONSTANT R14, desc[UR6][R18.64+0x28] ;  /* 0x00002806120e7981 */ /* 0x000ee6000c1e9b00 */
[----:B--2---:R-:W-:Y:S02]  /*11d0*/  DFMA R20, R10, R20, R12 ;  /* 0x000000140a14722b */ /* 0x004fe4000000000c */
[----:B------:R-:W2:Y:S04]  /*11e0*/  LDG.E.64.CONSTANT R12, desc[UR6][R18.64+0x30] ;  /* 0x00003006120c7981 */ /* 0x000ea8000c1e9b00 */
[----:B------:R1:W5:Y:S04]  /*11f0*/  LDG.E.64.CONSTANT R10, desc[UR6][R18.64+0x38] ;  /* 0x00003806120a7981 */ /* 0x000368000c1e9b00 */
[----:B-1----:R1:W4:Y:S02]  /*1200*/  LDS.64 R18, [R28] ;  /* 0x000000001c127984 */ /* 0x0023240000000a00 */
[----:B-1----:R-:W-:Y:S01]  /*1210*/  IMAD R28, R25, 0x8, R28 ;  /* 0x00000008191c7824 */ /* 0x002fe200078e021c */
[----:B----4-:R-:W-:-:S04]  /*1220*/  DFMA R16, R18, R16, R20 ;  /* 0x000000101210722b */ /* 0x010fc80000000014 */
[----:B------:R-:W3:Y:S01]  /*1230*/  LDS.64 R20, [R28] ;  /* 0x000000001c147984 */ /* 0x000ee20000000a00 */
[----:B------:R-:W-:Y:S02]  /*1240*/  LEA R26, R25, R28, 0x3 ;  /* 0x0000001c191a7211 */ /* 0x000fe400078e18ff */
[----:B------:R-:W-:Y:S01]  /*1250*/  IADD3 R29, PT, PT, R29, 0x8, RZ ;  /* 0x000000081d1d7810 */ /* 0x000fe20007ffe0ff */
[----:B---3--:R-:W-:Y:S02]  /*1260*/  DFMA R16, R20, R14, R16 ;  /* 0x0000000e1410722b */ /* 0x008fe40000000010 */
[----:B------:R-:W2:Y:S01]  /*1270*/  LDS.64 R14, [R26] ;  /* 0x000000001a0e7984 */ /* 0x000ea20000000a00 */
[----:B------:R-:W-:-:S06]  /*1280*/  IMAD R20, R25, 0x8, R26 ;  /* 0x0000000819147824 */ /* 0x000fcc00078e021a */
[----:B------:R-:W5:Y:S01]  /*1290*/  LDS.64 R20, [R20] ;  /* 0x0000000014147984 */ /* 0x000f620000000a00 */
[----:B--2---:R-:W-:-:S08]  /*12a0*/  DFMA R12, R14, R12, R16 ;  /* 0x0000000c0e0c722b */ /* 0x004fd00000000010 */
[----:B-----5:R-:W-:-:S11]  /*12b0*/  DFMA R10, R20, R10, R12 ;  /* 0x0000000a140a722b */ /* 0x020fd6000000000c */
.L_x_58:
[----:B------:R-:W-:Y:S05]  /*12c0*/  BSYNC.RECONVERGENT B2 ;  /* 0x0000000000027941 */ /* 0x000fea0003800200 */
.L_x_57:
[----:B------:R-:W-:Y:S05]  /*12d0*/  @!P3 BRA `(.L_x_56) ;  /* 0x0000000000ecb947 */ /* 0x000fea0003800000 */
[----:B------:R-:W-:Y:S01]  /*12e0*/  BSSY.RECONVERGENT B2, `(.L_x_59) ;  /* 0x000001f000027945 */ /* 0x000fe20003800200 */
[----:B------:R-:W-:-:S03]  /*12f0*/  ISETP.NE.AND P3, PT, R8, RZ, PT ;  /* 0x000000ff0800720c */ /* 0x000fc60003f65270 */
[----:B------:R-:W-:Y:S10]  /*1300*/  @!P2 BRA `(.L_x_60) ;  /* 0x000000000070a947 */ /* 0x000ff40003800000 */
[----:B------:R-:W1:Y:S01]  /*1310*/  LDC.64 R12, c[0x0][0x3a8] ;  /* 0x0000ea00ff0c7b82 */ /* 0x000e620000000a00 */
[----:B------:R-:W-:Y:S01]  /*1320*/  IMAD.IADD R15, R6, 0x1, R29 ;  /* 0x00000001060f7824 */ /* 0x000fe200078e021d */
[----:B------:R-:W2:Y:S03]  /*1330*/  LDCU.64 UR4, c[0x0][0x3a8] ;  /* 0x00007500ff0477ac */ /* 0x000ea60008000a00 */
[----:B-1----:R-:W-:-:S06]  /*1340*/  IMAD.WIDE.U32 R12, R15, 0x8, R12 ;  /* 0x000000080f0c7825 */ /* 0x002fcc00078e000c */
[----:B------:R-:W3:Y:S01]  /*1350*/  LDG.E.64.CONSTANT R12, desc[UR6][R12.64] ;  /* 0x000000060c0c7981 */ /* 0x000ee2000c1e9b00 */
[----:B------:R-:W-:-:S04]  /*1360*/  IADD3 R14, P4, PT, R6, R29, RZ ;  /* 0x0000001d060e7210 */ /* 0x000fc80007f9e0ff */
[----:B------:R-:W-:Y:S02]  /*1370*/  IADD3.X R15, PT, PT, RZ, RZ, RZ, P4, !PT ;  /* 0x000000ffff0f7210 */ /* 0x000fe400027fe4ff */
[----:B--2---:R-:W-:-:S04]  /*1380*/  LEA R18, P4, R14, UR4, 0x3 ;  /* 0x000000040e127c11 */ /* 0x004fc8000f8818ff */
[----:B------:R-:W-:-:S05]  /*1390*/  LEA.HI.X R19, R14, UR5, R15, 0x3, P4 ;  /* 0x000000050e137c11 */ /* 0x000fca000a0f1c0f */
[----:B------:R-:W2:Y:S01]  /*13a0*/  LDG.E.64.CONSTANT R14, desc[UR6][R18.64+0x8] ;  /* 0x00000806120e7981 */ /* 0x000ea2000c1e9b00 */
[----:B------:R-:W-:Y:S01]  /*13b0*/  MOV R16, 0x400 ;  /* 0x0000040000107802 */ /* 0x000fe20000000f00 */
[----:B------:R-:W-:-:S03]  /*13c0*/  IMAD R26, R29, R25, R24 ;  /* 0x000000191d1a7224 */ /* 0x000fc600078e0218 */
[----:B------:R-:W-:-:S05]  /*13d0*/  LEA R17, R23, R16, 0x18 ;  /* 0x0000001017117211 */ /* 0x000fca00078ec0ff */
[----:B------:R-:W-:Y:S02]  /*13e0*/  IMAD R26, R26, 0x8, R17 ;  /* 0x000000081a1a7824 */ /* 0x000fe400078e0211 */
[----:B------:R-:W4:Y:S04]  /*13f0*/  LDG.E.64.CONSTANT R16, desc[UR6][R18.64+0x10] ;  /* 0x0000100612107981 */ /* 0x000f28000c1e9b00 */
[----:B------:R-:W3:Y:S04]  /*1400*/  LDS.64 R20, [R26] ;  /* 0x000000001a147984 */ /* 0x000ee80000000a00 */
[----:B------:R-:W5:Y:S01]  /*1410*/  LDG.E.64.CONSTANT R18, desc[UR6][R18.64+0x18] ;  /* 0x0000180612127981 */ /* 0x000f62000c1e9b00 */
[----:B------:R-:W-:Y:S01]  /*1420*/  LEA R28, R25, R26, 0x3 ;  /* 0x0000001a191c7211 */ /* 0x000fe200078e18ff */
[----:B------:R-:W-:Y:S01]  /*1430*/  VIADD R29, R29, 0x4 ;  /* 0x000000041d1d7836 */ /* 0x000fe20000000000 */
[----:B---3--:R-:W-:-:S03]  /*1440*/  DFMA R12, R20, R12, R10 ;  /* 0x0000000c140c722b */ /* 0x008fc6000000000a */
[----:B------:R-:W2:Y:S01]  /*1450*/  LDS.64 R10, [R28] ;  /* 0x000000001c0a7984 */ /* 0x000ea20000000a00 */
[----:B------:R-:W-:-:S04]  /*1460*/  IMAD R20, R25, 0x8, R28 ;  /* 0x0000000819147824 */ /* 0x000fc800078e021c */
[----:B--2---:R-:W-:Y:S01]  /*1470*/  DFMA R12, R10, R14, R12 ;  /* 0x0000000e0a0c722b */ /* 0x004fe2000000000c */
[----:B------:R-:W4:Y:S01]  /*1480*/  LDS.64 R10, [R20] ;  /* 0x00000000140a7984 */ /* 0x000f220000000a00 */
[----:B------:R-:W-:-:S06]  /*1490*/  LEA R14, R25, R20, 0x3 ;  /* 0x00000014190e7211 */ /* 0x000fcc00078e18ff */
[----:B------:R-:W5:Y:S01]  /*14a0*/  LDS.64 R14, [R14] ;  /* 0x000000000e0e7984 */ /* 0x000f620000000a00 */
[----:B----4-:R-:W-:-:S08]  /*14b0*/  DFMA R10, R10, R16, R12 ;  /* 0x000000100a0a722b */ /* 0x010fd0000000000c */
[----:B-----5:R-:W-:-:S11]  /*14c0*/  DFMA R10, R14, R18, R10 ;  /* 0x000000120e0a722b */ /* 0x020fd6000000000a */
.L_x_60:
[----:B------:R-:W-:Y:S05]  /*14d0*/  BSYNC.RECONVERGENT B2 ;  /* 0x0000000000027941 */ /* 0x000fea0003800200 */
.L_x_59:
[----:B------:R-:W-:Y:S05]  /*14e0*/  @!P3 BRA `(.L_x_56) ;  /* 0x000000000068b947 */ /* 0x000fea0003800000 */
[----:B------:R-:W1:Y:S01]  /*14f0*/  LDC.64 R12, c[0x0][0x3a8] ;  /* 0x0000ea00ff0c7b82 */ /* 0x000e620000000a00 */
[----:B------:R-:W-:-:S05]  /*1500*/  IADD3 R15, PT, PT, R6, R29, RZ ;  /* 0x0000001d060f7210 */ /* 0x000fca0007ffe0ff */
[----:B-1----:R-:W-:-:S06]  /*1510*/  IMAD.WIDE.U32 R12, R15, 0x8, R12 ;  /* 0x000000080f0c7825 */ /* 0x002fcc00078e000c */
[----:B------:R-:W2:Y:S01]  /*1520*/  LDG.E.64.CONSTANT R12, desc[UR6][R12.64] ;  /* 0x000000060c0c7981 */ /* 0x000ea2000c1e9b00 */
[----:B------:R-:W-:Y:S01]  /*1530*/  MOV R14, 0x400 ;  /* 0x00000400000e7802 */ /* 0x000fe20000000f00 */
[----:B------:R-:W-:Y:S01]  /*1540*/  IMAD R24, R29, R25, R24 ;  /* 0x000000191d187224 */ /* 0x000fe200078e0218 */
[----:B------:R-:W-:Y:S02]  /*1550*/  ISETP.NE.AND P3, PT, R8, 0x1, PT ;  /* 0x000000010800780c */ /* 0x000fe40003f65270 */
[----:B------:R-:W-:-:S05]  /*1560*/  LEA R23, R23, R14, 0x18 ;  /* 0x0000000e17177211 */ /* 0x000fca00078ec0ff */
[----:B------:R-:W-:-:S05]  /*1570*/  IMAD R24, R24, 0x8, R23 ;  /* 0x0000000818187824 */ /* 0x000fca00078e0217 */
[----:B------:R-:W2:Y:S02]  /*1580*/  LDS.64 R14, [R24] ;  /* 0x00000000180e7984 */ /* 0x000ea40000000a00 */
[----:B--2---:R-:W-:Y:S01]  /*1590*/  DFMA R10, R14, R12, R10 ;  /* 0x0000000c0e0a722b */ /* 0x004fe2000000000a */
[----:B------:R-:W-:Y:S10]  /*15a0*/  @!P3 BRA `(.L_x_56) ;  /* 0x000000000038b947 */ /* 0x000ff40003800000 */
[----:B------:R-:W1:Y:S01]  /*15b0*/  LDCU.64 UR4, c[0x0][0x3a8] ;  /* 0x00007500ff0477ac */ /* 0x000e620008000a00 */
[----:B------:R-:W-:-:S04]  /*15c0*/  IADD3 R12, P3, PT, R6, R29, RZ ;  /* 0x0000001d060c7210 */ /* 0x000fc80007f7e0ff */
[----:B------:R-:W-:Y:S02]  /*15d0*/  IADD3.X R13, PT, PT, RZ, RZ, RZ, P3, !PT ;  /* 0x000000ffff0d7210 */ /* 0x000fe40001ffe4ff */
[----:B-1----:R-:W-:-:S04]  /*15e0*/  LEA R20, P3, R12, UR4, 0x3 ;  /* 0x000000040c147c11 */ /* 0x002fc8000f8618ff */
[----:B------:R-:W-:Y:S02]  /*15f0*/  LEA.HI.X R21, R12, UR5, R13, 0x3, P3 ;  /* 0x000000050c157c11 */ /* 0x000fe400098f1c0d */
[----:B------:R-:W-:-:S03]  /*1600*/  ISETP.NE.AND P3, PT, R8, 0x2, PT ;  /* 0x000000020800780c */ /* 0x000fc60003f65270 */
[----:B------:R-:W2:Y:S10]  /*1610*/  LDG.E.64.CONSTANT R14, desc[UR6][R20.64+0x8] ;  /* 0x00000806140e7981 */ /* 0x000eb4000c1e9b00 */
[----:B------:R-:W3:Y:S01]  /*1620*/  @P3 LDG.E.64.CONSTANT R12, desc[UR6][R20.64+0x10] ;  /* 0x00001006140c3981 */ /* 0x000ee2000c1e9b00 */
[----:B------:R-:W-:-:S05]  /*1630*/  IMAD R24, R25, 0x8, R24 ;  /* 0x0000000819187824 */ /* 0x000fca00078e0218 */
[----:B------:R-:W2:Y:S01]  /*1640*/  LDS.64 R16, [R24] ;  /* 0x0000000018107984 */ /* 0x000ea20000000a00 */
[----:B------:R-:W-:-:S06]  /*1650*/  @P3 LEA R18, R25, R24, 0x3 ;  /* 0x0000001819123211 */ /* 0x000fcc00078e18ff */
[----:B------:R-:W3:Y:S01]  /*1660*/  @P3 LDS.64 R18, [R18] ;  /* 0x0000000012123984 */ /* 0x000ee20000000a00 */
[----:B--2---:R-:W-:-:S08]  /*1670*/  DFMA R10, R16, R14, R10 ;  /* 0x0000000e100a722b */ /* 0x004fd0000000000a */
[----:B---3--:R-:W-:-:S11]  /*1680*/  @P3 DFMA R10, R18, R12, R10 ;  /* 0x0000000c120a322b */ /* 0x008fd6000000000a */
.L_x_56:
[----:B------:R-:W-:Y:S05]  /*1690*/  BSYNC.RECONVERGENT B1 ;  /* 0x0000000000017941 */ /* 0x000fea0003800200 */
.L_x_55:
[----:B------:R1:W-:Y:S01]  /*16a0*/  STS.64 [R27], R10 ;  /* 0x0000000a1b007388 */ /* 0x0003e20000000a00 */
[----:B------:R-:W-:Y:S05]  /*16b0*/  @P0 BRA `(.L_x_61) ;  /* 0xfffffff000b00947 */ /* 0x000fea000383ffff */
.L_x_51:
[----:B------:R-:W-:Y:S05]  /*16c0*/  BSYNC.RECONVERGENT B0 ;  /* 0x0000000000007941 */ /* 0x000fea0003800200 */
.L_x_50:
[----:B------:R-:W2:Y:S08]  /*16d0*/  LDC R2, c[0x0][0x388] ;  /* 0x0000e200ff027b82 */ /* 0x000eb00000000800 */
[----:B------:R-:W-:Y:S01]  /*16e0*/  BAR.SYNC.DEFER_BLOCKING 0x0 ;  /* 0x0000000000007b1d */ /* 0x000fe20000010000 */
[----:B--2---:R-:W-:-:S13]  /*16f0*/  ISETP.GE.AND P0, PT, R2, 0x1, PT ;  /* 0x000000010200780c */ /* 0x004fda0003f06270 */
[----:B------:R-:W-:Y:S05]  /*1700*/  @!P0 EXIT ;  /* 0x000000000000894d */ /* 0x000fea0003800000 */
[----:B------:R-:W-:Y:S01]  /*1710*/  ISETP.GE.AND P0, PT, R5, 0x1, PT ;  /* 0x000000010500780c */ /* 0x000fe20003f06270 */
[-C--:B------:R-:W-:Y:S02]  /*1720*/  IMAD R0, R0, R2.reuse, R3 ;  /* 0x0000000200007224 */ /* 0x080fe400078e0203 */
[----:B------:R-:W-:-:S10]  /*1730*/  IMAD R3, R2, R2, RZ ;  /* 0x0000000202037224 */ /* 0x000fd400078e02ff */
[----:B------:R-:W-:Y:S05]  /*1740*/  @!P0 BRA `(.L_x_62) ;  /* 0x0000000c00908947 */ /* 0x000fea0003800000 */
[----:B------:R-:W2:Y:S01]  /*1750*/  S2UR UR5, SR_CgaCtaId ;  /* 0x00000000000579c3 */ /* 0x000ea20000008800 */
[----:B------:R-:W-:Y:S01]  /*1760*/  UMOV UR4, 0x400 ;  /* 0x0000040000047882 */ /* 0x000fe20000000000 */
[C---:B------:R-:W-:Y:S01]  /*1770*/  LOP3.LUT R4, R5.reuse, 0x7ffffff0, RZ, 0xc0, !PT ;  /* 0x7ffffff005047812 */ /* 0x040fe200078ec0ff */
[----:B------:R-:W-:Y:S01]  /*1780*/  UIADD3 UR4, UPT, UPT, UR4, 0x3600, URZ ;  /* 0x0000360004047890 */ /* 0x000fe2000fffe0ff */
[C---:B------:R-:W-:Y:S01]  /*1790*/  LOP3.LUT R2, R5.reuse, 0xf, RZ, 0xc0, !PT ;  /* 0x0000000f05027812 */ /* 0x040fe200078ec0ff */
[----:B0-----:R-:W-:Y:S01]  /*17a0*/  IMAD.MOV.U32 R7, RZ, RZ, RZ ;  /* 0x000000ffff077224 */ /* 0x001fe200078e00ff */
[C---:B------:R-:W-:Y:S02]  /*17b0*/  LOP3.LUT R6, R5.reuse, 0x7, RZ, 0xc0, !PT ;  /* 0x0000000705067812 */ /* 0x040fe400078ec0ff */
[----:B------:R-:W-:Y:S02]  /*17c0*/  LOP3.LUT R5, R5, 0x3, RZ, 0xc0, !PT ;  /* 0x0000000305057812 */ /* 0x000fe400078ec0ff */
[----:B------:R-:W-:Y:S01]  /*17d0*/  IADD3 R22, PT, PT, -R4, RZ, RZ ;  /* 0x000000ff04167210 */ /* 0x000fe20007ffe1ff */
[----:B--2---:R-:W-:-:S06]  /*17e0*/  ULEA UR4, UR5, UR4, 0x18 ;  /* 0x0000000405047291 */ /* 0x004fcc000f8ec0ff */
[----:B------:R-:W-:-:S07]  /*17f0*/  LEA R23, R0, UR4, 0x3 ;  /* 0x0000000400177c11 */ /* 0x000fce000f8e18ff */
.L_x_72:
[----:B0-----:R-:W0:Y:S01]  /*1800*/  LDCU UR4, c[0x0][0x398] ;  /* 0x00007300ff0477ac */ /* 0x001e220008000800 */
[----:B------:R-:W-:Y:S01]  /*1810*/  IMAD.MOV.U32 R25, RZ, RZ, RZ ;  /* 0x000000ffff197224 */ /* 0x000fe200078e00ff */
[----:B------:R-:W-:Y:S01]  /*1820*/  CS2R R14, SRZ ;  /* 0x00000000000e7805 */ /* 0x000fe2000001ff00 */
[----:B0-----:R-:W-:Y:S02]  /*1830*/  UISETP.GE.U32.AND UP0, UPT, UR4, 0x10, UPT ;  /* 0x000000100400788c */ /* 0x001fe4000bf06070 */
[----:B------:R-:W-:-:S07]  /*1840*/  IMAD R24, R7, UR4, RZ ;  /* 0x0000000407187c24 */ /* 0x000fce000f8e02ff */
[----:B------:R-:W-:Y:S05]  /*1850*/  BRA.U !UP0, `(.L_x_63) ;  /* 0x00000005083c7547 */ /* 0x000fea000b800000 */
[----:B------:R-:W0:Y:S01]  /*1860*/  LDC.64 R8, c[0x0][0x3b0] ;  /* 0x0000ec00ff087b82 */ /* 0x000e220000000a00 */
[----:B------:R-:W-:Y:S01]  /*1870*/  BSSY.RECONVERGENT B0, `(.L_x_64) ;  /* 0x000004c000007945 */ /* 0x000fe20003800200 */
[----:B------:R-:W-:Y:S01]  /*1880*/  MOV R26, R23 ;  /* 0x00000017001a7202 */ /* 0x000fe20000000f00 */
[----:B------:R-:W-:Y:S01]  /*1890*/  IMAD.MOV.U32 R25, RZ, RZ, R22 ;  /* 0x000000ffff197224 */ /* 0x000fe200078e0016 */
[----:B------:R-:W-:Y:S01]  /*18a0*/  CS2R R14, SRZ ;  /* 0x00000000000e7805 */ /* 0x000fe2000001ff00 */
[----:B0-----:R-:W-:-:S03]  /*18b0*/  IMAD.WIDE.U32 R8, R24, 0x8, R8 ;  /* 0x0000000818087825 */ /* 0x001fc600078e0008 */
[----:B------:R-:W-:-:S04]  /*18c0*/  IADD3 R8, P0, PT, R8, 0x40, RZ ;  /* 0x0000004008087810 */ /* 0x000fc80007f1e0ff */
[----:B------:R-:W-:-:S09]  /*18d0*/  IADD3.X R9, PT, PT, RZ, R9, RZ, P0, !PT ;  /* 0x00000009ff097210 */ /* 0x000fd200007fe4ff */
.L_x_65:
[----:B------:R-:W2:Y:S04]  /*18e0*/  LDG.E.64.CONSTANT R20, desc[UR6][R8.64+-0x40] ;  /* 0xffffc00608147981 */ /* 0x000ea8000c1e9b00 */
[----:B------:R-:W3:Y:S04]  /*18f0*/  LDG.E.64.CONSTANT R16, desc[UR6][R8.64+-0x38] ;  /* 0xffffc80608107981 */ /* 0x000ee8000c1e9b00 */
[----:B------:R-:W4:Y:S04]  /*1900*/  LDG.E.64.CONSTANT R18, desc[UR6][R8.64+-0x30] ;  /* 0xffffd00608127981 */ /* 0x000f28000c1e9b00 */
[----:B------:R-:W5:Y:S04]  /*1910*/  LDG.E.64.CONSTANT R12, desc[UR6][R8.64+-0x28] ;  /* 0xffffd806080c7981 */ /* 0x000f68000c1e9b00 */
[----:B-1----:R-:W2:Y:S01]  /*1920*/  LDS.64 R10, [R26] ;  /* 0x000000001a0a7984 */ /* 0x002ea20000000a00 */
[C-C-:B------:R-:W-:Y:S01]  /*1930*/  IMAD R27, R3.reuse, 0x8, R26.reuse ;  /* 0x00000008031b7824 */ /* 0x140fe200078e021a */
[C---:B------:R-:W-:Y:S01]  /*1940*/  LEA R28, R3.reuse, R26, 0x4 ;  /* 0x0000001a031c7211 */ /* 0x040fe200078e20ff */
[----:B------:R-:W-:Y:S01]  /*1950*/  IMAD R29, R3, 0x18, R26 ;  /* 0x00000018031d7824 */ /* 0x000fe200078e021a */
[----:B--2---:R-:W-:Y:S01]  /*1960*/  DFMA R20, R10, R20, R14 ;  /* 0x000000140a14722b */ /* 0x004fe2000000000e */
[----:B------:R-:W2:Y:S04]  /*1970*/  LDG.E.64.CONSTANT R14, desc[UR6][R8.64+-0x20] ;  /* 0xffffe006080e7981 */ /* 0x000ea8000c1e9b00 */
[----:B------:R-:W3:Y:S03]  /*1980*/  LDS.64 R10, [R27] ;  /* 0x000000001b0a7984 */ /* 0x000ee60000000a00 */
[----:B---3--:R-:W-:-:S02]  /*1990*/  DFMA R16, R10, R16, R20 ;  /* 0x000000100a10722b */ /* 0x008fc40000000014 */
[----:B------:R-:W3:Y:S04]  /*19a0*/  LDG.E.64.CONSTANT R20, desc[UR6][R8.64+-0x18] ;  /* 0xffffe80608147981 */ /* 0x000ee8000c1e9b00 */
[----:B------:R-:W4:Y:S02]  /*19b0*/  LDS.64 R10, [R28] ;  /* 0x000000001c0a7984 */ /* 0x000f240000000a00 */
[----:B----4-:R-:W-:Y:S02]  /*19c0*/  DFMA R18, R10, R18, R16 ;  /* 0x000000120a12722b */ /* 0x010fe40000000010 */
[----:B------:R-:W4:Y:S04]  /*19d0*/  LDG.E.64.CONSTANT R16, desc[UR6][R8.64+-0x10] ;  /* 0xfffff00608107981 */ /* 0x000f28000c1e9b00 */
[----:B------:R-:W5:Y:S02]  /*19e0*/  LDS.64 R10, [R29] ;  /* 0x000000001d0a7984 */ /* 0x000f640000000a00 */
[----:B-----5:R-:W-:-:S02]  /*19f0*/  DFMA R12, R10, R12, R18 ;  /* 0x0000000c0a0c722b */ /* 0x020fc40000000012 */
[----:B------:R-:W5:Y:S01]  /*1a00*/  LDG.E.64.CONSTANT R18, desc[UR6][R8.64+-0x8] ;  /* 0xfffff80608127981 */ /* 0x000f62000c1e9b00 */
[----:B------:R-:W-:-:S05]  /*1a10*/  IMAD R27, R3, 0x20, R26 ;  /* 0x00000020031b7824 */ /* 0x000fca00078e021a */
[----:B------:R0:W2:Y:S01]  /*1a20*/  LDS.64 R10, [R27] ;  /* 0x000000001b0a7984 */ /* 0x0000a20000000a00 */
[C-C-:B------:R-:W-:Y:S02]  /*1a30*/  IMAD R28, R3.reuse, 0x30, R26.reuse ;  /* 0x00000030031c7824 */ /* 0x140fe400078e021a */
[C-C-:B0-----:R-:W-:Y:S01]  /*1a40*/  IMAD R27, R3.reuse, 0x38, R26.reuse ;  /* 0x00000038031b7824 */ /* 0x141fe200078e021a */
[----:B--2---:R-:W-:Y:S01]  /*1a50*/  DFMA R14, R10, R14, R12 ;  /* 0x0000000e0a0e722b */ /* 0x004fe2000000000c */
[----:B------:R-:W-:Y:S01]  /*1a60*/  IMAD R10, R3, 0x28, R26 ;  /* 0x00000028030a7824 */ /* 0x000fe200078e021a */
[----:B------:R-:W2:Y:S05]  /*1a70*/  LDG.E.64.CONSTANT R12, desc[UR6][R8.64] ;  /* 0x00000006080c7981 */ /* 0x000eaa000c1e9b00 */
[----:B------:R-:W3:Y:S02]  /*1a80*/  LDS.64 R10, [R10] ;  /* 0x000000000a0a7984 */ /* 0x000ee40000000a00 */
        /* <DEDUP_REMOVED lines=8> */
[C---:B------:R-:W-:Y:S01]  /*1b10*/  LEA R29, R3.reuse, R26, 0x6 ;  /* 0x0000001a031d7211 */ /* 0x040fe200078e30ff */
[----:B------:R-:W-:-:S04]  /*1b20*/  IMAD R28, R3, 0x50, R26 ;  /* 0x00000050031c7824 */ /* 0x000fc800078e021a */
[----:B------:R-:W2:Y:S01]  /*1b30*/  LDS.64 R14, [R29] ;  /* 0x000000001d0e7984 */ /* 0x000ea20000000a00 */
[C-C-:B------:R-:W-:Y:S01]  /*1b40*/  IMAD R27, R3.reuse, 0x58, R26.reuse ;  /* 0x00000058031b7824 */ /* 0x140fe200078e021a */
[----:B--2---:R-:W-:Y:S01]  /*1b50*/  DFMA R12, R14, R12, R18 ;  /* 0x0000000c0e0c722b */ /* 0x004fe20000000012 */
[----:B------:R-:W-:-:S05]  /*1b60*/  IMAD R18, R3, 0x48, R26 ;  /* 0x0000004803127824 */ /* 0x000fca00078e021a */
[----:B------:R-:W3:Y:S04]  /*1b70*/  LDS.64 R14, [R18] ;  /* 0x00000000120e7984 */ /* 0x000ee80000000a00 */
[----:B------:R-:W-:Y:S01]  /*1b80*/  LDS.64 R18, [R27] ;  /* 0x000000001b127984 */ /* 0x000fe20000000a00 */
[----:B---3--:R-:W-:-:S03]  /*1b90*/  DFMA R14, R14, R10, R12 ;  /* 0x0000000a0e0e722b */ /* 0x008fc6000000000c */
[----:B------:R-:W2:Y:S04]  /*1ba0*/  LDG.E.64.CONSTANT R10, desc[UR6][R8.64+0x20] ;  /* 0x00002006080a7981 */ /* 0x000ea8000c1e9b00 */
[----:B------:R-:W4:Y:S02]  /*1bb0*/  LDS.64 R12, [R28] ;  /* 0x000000001c0c7984 */ /* 0x000f240000000a00 */
[----:B----4-:R-:W-:Y:S02]  /*1bc0*/  DFMA R20, R12, R20, R14 ;  /* 0x000000140c14722b */ /* 0x010fe4000000000e */
[----:B------:R-:W3:Y:S04]  /*1bd0*/  LDG.E.64.CONSTANT R12, desc[UR6][R8.64+0x28] ;  /* 0x00002806080c7981 */ /* 0x000ee8000c1e9b00 */
[----:B------:R-:W4:Y:S02]  /*1be0*/  LDG.E.64.CONSTANT R14, desc[UR6][R8.64+0x30] ;  /* 0x00003006080e7981 */ /* 0x000f24000c1e9b00 */
[----:B-----5:R-:W-:-:S02]  /*1bf0*/  DFMA R16, R18, R16, R20 ;  /* 0x000000101210722b */ /* 0x020fc40000000014 */
[----:B------:R0:W5:Y:S01]  /*1c00*/  LDG.E.64.CONSTANT R18, desc[UR6][R8.64+0x38] ;  /* 0x0000380608127981 */ /* 0x000162000c1e9b00 */
[C-C-:B------:R-:W-:Y:S02]  /*1c10*/  IMAD R20, R3.reuse, 0x60, R26.reuse ;  /* 0x0000006003147824 */ /* 0x140fe400078e021a */
[----:B------:R-:W-:Y:S02]  /*1c20*/  IMAD R28, R3, 0x70, R26 ;  /* 0x00000070031c7824 */ /* 0x000fe400078e021a */
[----:B------:R-:W-:Y:S02]  /*1c30*/  VIADD R25, R25, 0x10 ;  /* 0x0000001019197836 */ /* 0x000fe40000000000 */
[----:B------:R-:W2:Y:S03]  /*1c40*/  LDS.64 R20, [R20] ;  /* 0x0000000014147984 */ /* 0x000ea60000000a00 */
[----:B------:R-:W-:-:S02]  /*1c50*/  ISETP.NE.AND P0, PT, R25, RZ, PT ;  /* 0x000000ff1900720c */ /* 0x000fc40003f05270 */
[----:B0-----:R-:W-:-:S04]  /*1c60*/  IADD3 R8, P1, PT, R8, 0x80, RZ ;  /* 0x0000008008087810 */ /* 0x001fc80007f3e0ff */
[----:B------:R-:W-:Y:S01]  /*1c70*/  IADD3.X R9, PT, PT, RZ, R9, RZ, P1, !PT ;  /* 0x00000009ff097210 */ /* 0x000fe20000ffe4ff */
[----:B--2---:R-:W-:Y:S01]  /*1c80*/  DFMA R10, R20, R10, R16 ;  /* 0x0000000a140a722b */ /* 0x004fe20000000010 */
[----:B------:R-:W-:-:S05]  /*1c90*/  IMAD R21, R3, 0x68, R26 ;  /* 0x0000006803157824 */ /* 0x000fca00078e021a */
[----:B------:R-:W3:Y:S02]  /*1ca0*/  LDS.64 R16, [R21] ;  /* 0x0000000015107984 */ /* 0x000ee40000000a00 */
[----:B---3--:R-:W-:Y:S02]  /*1cb0*/  DFMA R16, R16, R12, R10 ;  /* 0x0000000c1010722b */ /* 0x008fe4000000000a */
[----:B------:R-:W4:Y:S01]  /*1cc0*/  LDS.64 R12, [R28] ;  /* 0x000000001c0c7984 */ /* 0x000f220000000a00 */
[C-C-:B------:R-:W-:Y:S02]  /*1cd0*/  IMAD R10, R3.reuse, 0x78, R26.reuse ;  /* 0x00000078030a7824 */ /* 0x140fe400078e021a */
[----:B------:R-:W-:-:S04]  /*1ce0*/  IMAD R26, R3, 0x80, R26 ;  /* 0x00000080031a7824 */ /* 0x000fc800078e021a */
[----:B------:R-:W5:Y:S01]  /*1cf0*/  LDS.64 R10, [R10] ;  /* 0x000000000a0a7984 */ /* 0x000f620000000a00 */
[----:B----4-:R-:W-:-:S08]  /*1d00*/  DFMA R14, R12, R14, R16 ;  /* 0x0000000e0c0e722b */ /* 0x010fd00000000010 */
[----:B-----5:R-:W-:Y:S01]  /*1d10*/  DFMA R14, R10, R18, R14 ;  /* 0x000000120a0e722b */ /* 0x020fe2000000000e */
[----:B------:R-:W-:Y:S10]  /*1d20*/  @P0 BRA `(.L_x_65) ;  /* 0xfffffff800ec0947 */ /* 0x000ff4000383ffff */
[----:B------:R-:W-:Y:S05]  /*1d30*/  BSYNC.RECONVERGENT B0 ;  /* 0x0000000000007941 */ /* 0x000fea0003800200 */
.L_x_64:
[----:B------:R-:W-:-:S07]  /*1d40*/  MOV R25, R4 ;  /* 0x0000000400197202 */ /* 0x000fce0000000f00 */
.L_x_63:
[----:B------:R-:W-:Y:S01]  /*1d50*/  ISETP.NE.AND P0, PT, R2, RZ, PT ;  /* 0x000000ff0200720c */ /* 0x000fe20003f05270 */
[----:B------:R-:W-:-:S12]  /*1d60*/  BSSY.RECONVERGENT B0, `(.L_x_66) ;  /* 0x0000078000007945 */ /* 0x000fd80003800200 */
[----:B------:R-:W-:Y:S05]  /*1d70*/  @!P0 BRA `(.L_x_67) ;  /* 0x0000000400d88947 */ /* 0x000fea0003800000 */
[----:B------:R-:W-:Y:S01]  /*1d80*/  VIADD R8, R2, 0xffffffff ;  /* 0xffffffff02087836 */ /* 0x000fe20000000000 */
[----:B------:R-:W-:Y:S01]  /*1d90*/  BSSY.RECONVERGENT B1, `(.L_x_68) ;  /* 0x0000032000017945 */ /* 0x000fe20003800200 */
[----:B------:R-:W-:-:S03]  /*1da0*/  ISETP.NE.AND P1, PT, R6, RZ, PT ;  /* 0x000000ff0600720c */ /* 0x000fc60003f25270 */
[----:B------:R-:W-:-:S13]  /*1db0*/  ISETP.GE.U32.AND P0, PT, R8, 0x7, PT ;  /* 0x000000070800780c */ /* 0x000fda0003f06070 */
[----:B------:R-:W-:Y:S05]  /*1dc0*/  @!P0 BRA `(.L_x_69) ;  /* 0x0000000000b88947 */ /* 0x000fea0003800000 */
[----:B------:R-:W0:Y:S01]  /*1dd0*/  LDC.64 R12, c[0x0][0x3b0] ;  /* 0x0000ec00ff0c7b82 */ /* 0x000e220000000a00 */
[----:B------:R-:W-:Y:S01]  /*1de0*/  IADD3 R9, PT, PT, R24, R25, RZ ;  /* 0x0000001918097210 */ /* 0x000fe20007ffe0ff */
[----:B------:R-:W2:Y:S04]  /*1df0*/  LDCU.64 UR4, c[0x0][0x3b0] ;  /* 0x00007600ff0477ac */ /* 0x000ea80008000a00 */
[----:B0-----:R-:W-:-:S06]  /*1e00*/  IMAD.WIDE.U32 R12, R9, 0x8, R12 ;  /* 0x00000008090c7825 */ /* 0x001fcc00078e000c */
[----:B------:R-:W3:Y:S01]  /*1e10*/  LDG.E.64.CONSTANT R12, desc[UR6][R12.64] ;  /* 0x000000060c0c7981 */ /* 0x000ee2000c1e9b00 */
[----:B------:R-:W-:-:S05]  /*1e20*/  IADD3 R9, P0, PT, R24, R25, RZ ;  /* 0x0000001918097210 */ /* 0x000fca0007f1e0ff */
[----:B-1----:R-:W-:Y:S01]  /*1e30*/  IMAD.X R10, RZ, RZ, RZ, P0 ;  /* 0x000000ffff0a7224 */ /* 0x002fe200000e06ff */
[----:B--2---:R-:W-:-:S04]  /*1e40*/  LEA R8, P0, R9, UR4, 0x3 ;  /* 0x0000000409087c11 */ /* 0x004fc8000f8018ff */
[----:B------:R-:W-:-:S05]  /*1e50*/  LEA.HI.X R9, R9, UR5, R10, 0x3, P0 ;  /* 0x0000000509097c11 */ /* 0x000fca00080f1c0a */
[----:B------:R-:W2:Y:S04]  /*1e60*/  LDG.E.64.CONSTANT R20, desc[UR6][R8.64+0x8] ;  /* 0x0000080608147981 */ /* 0x000ea8000c1e9b00 */
[----:B------:R-:W4:Y:S01]  /*1e70*/  LDG.E.64.CONSTANT R10, desc[UR6][R8.64+0x10] ;  /* 0x00001006080a7981 */ /* 0x000f22000c1e9b00 */
[----:B------:R-:W0:Y:S01]  /*1e80*/  S2UR UR5, SR_CgaCtaId ;  /* 0x00000000000579c3 */ /* 0x000e220000008800 */
[----:B------:R-:W-:Y:S01]  /*1e90*/  UMOV UR4, 0x400 ;  /* 0x0000040000047882 */ /* 0x000fe20000000000 */
[----:B------:R-:W-:Y:S01]  /*1ea0*/  IMAD R16, R3, R25, R0 ;  /* 0x0000001903107224 */ /* 0x000fe200078e0200 */
[----:B------:R-:W-:-:S04]  /*1eb0*/  UIADD3 UR4, UPT, UPT, UR4, 0x3600, URZ ;  /* 0x0000360004047890 */ /* 0x000fc8000fffe0ff */
[----:B0-----:R-:W-:-:S06]  /*1ec0*/  ULEA UR4, UR5, UR4, 0x18 ;  /* 0x0000000405047291 */ /* 0x001fcc000f8ec0ff */
[----:B------:R-:W-:-:S04]  /*1ed0*/  LEA R27, R16, UR4, 0x3 ;  /* 0x00000004101b7c11 */ /* 0x000fc8000f8e18ff */
[C---:B------:R-:W-:Y:S01]  /*1ee0*/  LEA R28, R3.reuse, R27, 0x3 ;  /* 0x0000001b031c7211 */ /* 0x040fe200078e18ff */
[----:B------:R-:W3:Y:S04]  /*1ef0*/  LDS.64 R16, [R27] ;  /* 0x000000001b107984 */ /* 0x000ee80000000a00 */
[----:B------:R-:W-:-:S05]  /*1f00*/  IMAD R26, R3, 0x8, R28 ;  /* 0x00000008031a7824 */ /* 0x000fca00078e021c */
[----:B------:R-:W-:Y:S01]  /*1f10*/  LDS.64 R18, [R26] ;  /* 0x000000001a127984 */ /* 0x000fe20000000a00 */
[----:B---3--:R-:W-:-:S03]  /*1f20*/  DFMA R14, R16, R12, R14 ;  /* 0x0000000c100e722b */ /* 0x008fc6000000000e */
[----:B------:R-:W2:Y:S04]  /*1f30*/  LDS.64 R12, [R28] ;  /* 0x000000001c0c7984 */ /* 0x000ea80000000a00 */
[----:B------:R-:W3:Y:S01]  /*1f40*/  LDG.E.64.CONSTANT R16, desc[UR6][R8.64+0x18] ;  /* 0x0000180608107981 */ /* 0x000ee2000c1e9b00 */
[----:B--2---:R-:W-:-:S03]  /*1f50*/  DFMA R20, R12, R20, R14 ;  /* 0x000000140c14722b */ /* 0x004fc6000000000e */
[----:B------:R-:W2:Y:S04]  /*1f60*/  LDG.E.64.CONSTANT R14, desc[UR6][R8.64+0x20] ;  /* 0x00002006080e7981 */ /* 0x000ea8000c1e9b00 */
[----:B------:R-:W5:Y:S01]  /*1f70*/  LDG.E.64.CONSTANT R12, desc[UR6][R8.64+0x28] ;  /* 0x00002806080c7981 */ /* 0x000f62000c1e9b00 */
[----:B----4-:R-:W-:-:S03]  /*1f80*/  DFMA R18, R18, R10, R20 ;  /* 0x0000000a1212722b */ /* 0x010fc60000000014 */
[----:B------:R-:W4:Y:S04]  /*1f90*/  LDG.E.64.CONSTANT R10, desc[UR6][R8.64+0x30] ;  /* 0x00003006080a7981 */ /* 0x000f28000c1e9b00 */
[----:B------:R0:W4:Y:S01]  /*1fa0*/  LDG.E.64.CONSTANT R20, desc[UR6][R8.64+0x38] ;  /* 0x0000380608147981 */ /* 0x000122000c1e9b00 */
[----:B------:R-:W-:Y:S01]  /*1fb0*/  LEA R27, R3, R26, 0x3 ;  /* 0x0000001a031b7211 */ /* 0x000fe200078e18ff */
[----:B------:R-:W-:-:S04]  /*1fc0*/  VIADD R25, R25, 0x8 ;  /* 0x0000000819197836 */ /* 0x000fc80000000000 */
[----:B------:R1:W3:Y:S02]  /*1fd0*/  LDS.64 R28, [R27] ;  /* 0x000000001b1c7984 */ /* 0x0002e40000000a00 */
[----:B-1----:R-:W-:-:S05]  /*1fe0*/  IMAD R27, R3, 0x8, R27 ;  /* 0x00000008031b7824 */ /* 0x002fca00078e021b */
[C---:B------:R-:W-:Y:S01]  /*1ff0*/  LEA R26, R3.reuse, R27, 0x3 ;  /* 0x0000001b031a7211 */ /* 0x040fe200078e18ff */
[----:B---3--:R-:W-:Y:S01]  /*2000*/  DFMA R18, R28, R16, R18 ;  /* 0x000000101c12722b */ /* 0x008fe20000000012 */
[----:B------:R-:W2:Y:S04]  /*2010*/  LDS.64 R16, [R27] ;  /* 0x000000001b107984 */ /* 0x000ea80000000a00 */
[----:B------:R1:W5:Y:S02]  /*2020*/  LDS.64 R28, [R26] ;  /* 0x000000001a1c7984 */ /* 0x0003640000000a00 */
[----:B-1----:R-:W-:-:S05]  /*2030*/  IMAD R26, R3, 0x8, R26 ;  /* 0x00000008031a7824 */ /* 0x002fca00078e021a */
[----:B0-----:R-:W-:-:S06]  /*2040*/  LEA R8, R3, R26, 0x3 ;  /* 0x0000001a03087211 */ /* 0x001fcc00078e18ff */
[----:B------:R-:W-:Y:S01]  /*2050*/  LDS.64 R8, [R8] ;  /* 0x0000000008087984 */ /* 0x000fe20000000a00 */
[----:B--2---:R-:W-:-:S03]  /*2060*/  DFMA R16, R16, R14, R18 ;  /* 0x0000000e1010722b */ /* 0x004fc60000000012 */
[----:B------:R-:W4:Y:S05]  /*2070*/  LDS.64 R14, [R26] ;  /* 0x000000001a0e7984 */ /* 0x000f2a0000000a00 */
[----:B-----5:R-:W-:-:S08]  /*2080*/  DFMA R12, R28, R12, R16 ;  /* 0x0000000c1c0c722b */ /* 0x020fd00000000010 */
[----:B----4-:R-:W-:-:S08]  /*2090*/  DFMA R14, R14, R10, R12 ;  /* 0x0000000a0e0e722b */ /* 0x010fd0000000000c */
[----:B------:R-:W-:-:S11]  /*20a0*/  DFMA R14, R8, R20, R14 ;  /* 0x00000014080e722b */ /* 0x000fd6000000000e */
.L_x_69:
[----:B------:R-:W-:Y:S05]  /*20b0*/  BSYNC.RECONVERGENT B1 ;  /* 0x0000000000017941 */ /* 0x000fea0003800200 */
.L_x_68:
[----:B------:R-:W-:Y:S05]  /*20c0*/  @!P1 BRA `(.L_x_67) ;  /* 0x0000000400049947 */ /* 0x000fea0003800000 */
[----:B------:R-:W-:Y:S01]  /*20d0*/  IADD3 R8, PT, PT, R6, -0x1, RZ ;  /* 0xffffffff06087810 */ /* 0x000fe20007ffe0ff */
[----:B------:R-:W-:Y:S01]  /*20e0*/  BSSY.RECONVERGENT B1, `(.L_x_70) ;  /* 0x0000022000017945 */ /* 0x000fe20003800200 */
[----:B------:R-:W-:Y:S02]  /*20f0*/  ISETP.NE.AND P1, PT, R5, RZ, PT ;  /* 0x000000ff0500720c */ /* 0x000fe40003f25270 */
[----:B------:R-:W-:-:S13]  /*2100*/  ISETP.GE.U32.AND P0, PT, R8, 0x3, PT ;  /* 0x000000030800780c */ /* 0x000fda0003f06070 */
[----:B------:R-:W-:Y:S05]  /*2110*/  @!P0 BRA `(.L_x_71) ;  /* 0x0000000000788947 */ /* 0x000fea0003800000 */
[----:B------:R-:W0:Y:S01]  /*2120*/  LDC.64 R8, c[0x0][0x3b0] ;  /* 0x0000ec00ff087b82 */ /* 0x000e220000000a00 */
[----:B------:R-:W-:Y:S01]  /*2130*/  IMAD.IADD R19, R24, 0x1, R25 ;  /* 0x0000000118137824 */ /* 0x000fe200078e0219 */
[----:B------:R-:W2:Y:S03]  /*2140*/  LDCU.64 UR4, c[0x0][0x3b0] ;  /* 0x00007600ff0477ac */ /* 0x000ea60008000a00 */
[----:B0-----:R-:W-:-:S06]  /*2150*/  IMAD.WIDE.U32 R18, R19, 0x8, R8 ;  /* 0x0000000813127825 */ /* 0x001fcc00078e0008 */
[----:B------:R-:W3:Y:S01]  /*2160*/  LDG.E.64.CONSTANT R18, desc[UR6][R18.64] ;  /* 0x0000000612127981 */ /* 0x000ee2000c1e9b00 */
[----:B------:R-:W-:-:S04]  /*2170*/  IADD3 R8, P0, PT, R24, R25, RZ ;  /* 0x0000001918087210 */ /* 0x000fc80007f1e0ff */
[----:B------:R-:W-:Y:S02]  /*2180*/  IADD3.X R9, PT, PT, RZ, RZ, RZ, P0, !PT ;  /* 0x000000ffff097210 */ /* 0x000fe400007fe4ff */
[----:B--2---:R-:W-:-:S04]  /*2190*/  LEA R28, P0, R8, UR4, 0x3 ;  /* 0x00000004081c7c11 */ /* 0x004fc8000f8018ff */
[----:B------:R-:W-:-:S05]  /*21a0*/  LEA.HI.X R29, R8, UR5, R9, 0x3, P0 ;  /* 0x00000005081d7c11 */ /* 0x000fca00080f1c09 */
[----:B------:R-:W2:Y:S04]  /*21b0*/  LDG.E.64.CONSTANT R8, desc[UR6][R28.64+0x8] ;  /* 0x000008061c087981 */ /* 0x000ea8000c1e9b00 */
[----:B------:R-:W4:Y:S04]  /*21c0*/  LDG.E.64.CONSTANT R12, desc[UR6][R28.64+0x10] ;  /* 0x000010061c0c7981 */ /* 0x000f28000c1e9b00 */
[----:B-1----:R-:W5:Y:S01]  /*21d0*/  LDG.E.64.CONSTANT R10, desc[UR6][R28.64+0x18] ;  /* 0x000018061c0a7981 */ /* 0x002f62000c1e9b00 */
[----:B------:R-:W0:Y:S01]  /*21e0*/  S2UR UR5, SR_CgaCtaId ;  /* 0x00000000000579c3 */ /* 0x000e220000008800 */
[----:B------:R-:W-:Y:S01]  /*21f0*/  UMOV UR4, 0x400 ;  /* 0x0000040000047882 */ /* 0x000fe20000000000 */
[----:B------:R-:W-:Y:S01]  /*2200*/  IMAD R16, R3, R25, R0 ;  /* 0x0000001903107224 */ /* 0x000fe200078e0200 */
[----:B------:R-:W-:Y:S01]  /*2210*/  UIADD3 UR4, UPT, UPT, UR4, 0x3600, URZ ;  /* 0x0000360004047890 */ /* 0x000fe2000fffe0ff */
[----:B------:R-:W-:-:S03]  /*2220*/  IADD3 R25, PT, PT, R25, 0x4, RZ ;  /* 0x0000000419197810 */ /* 0x000fc60007ffe0ff */
[----:B0-----:R-:W-:-:S06]  /*2230*/  ULEA UR4, UR5, UR4, 0x18 ;  /* 0x0000000405047291 */ /* 0x001fcc000f8ec0ff */
[----:B------:R-:W-:-:S05]  /*2240*/  LEA R27, R16, UR4, 0x3 ;  /* 0x00000004101b7c11 */ /* 0x000fca000f8e18ff */
[----:B------:R-:W3:Y:S01]  /*2250*/  LDS.64 R20, [R27] ;  /* 0x000000001b147984 */ /* 0x000ee20000000a00 */
[----:B------:R-:W-:-:S05]  /*2260*/  IMAD R26, R3, 0x8, R27 ;  /* 0x00000008031a7824 */ /* 0x000fca00078e021b */
[----:B------:R0:W2:Y:S02]  /*2270*/  LDS.64 R16, [R26] ;  /* 0x000000001a107984 */ /* 0x0000a40000000a00 */
[----:B0-----:R-:W-:Y:S01]  /*2280*/  LEA R26, R3, R26, 0x3 ;  /* 0x0000001a031a7211 */ /* 0x001fe200078e18ff */
[----:B---3--:R-:W-:-:S04]  /*2290*/  DFMA R18, R20, R18, R14 ;  /* 0x000000121412722b */ /* 0x008fc8000000000e */
[----:B------:R-:W4:Y:S01]  /*22a0*/  LDS.64 R14, [R26] ;  /* 0x000000001a0e7984 */ /* 0x000f220000000a00 */
[----:B------:R-:W-:-:S06]  /*22b0*/  IMAD R20, R3, 0x8, R26 ;  /* 0x0000000803147824 */ /* 0x000fcc00078e021a */
[----:B------:R-:W5:Y:S01]  /*22c0*/  LDS.64 R20, [R20] ;  /* 0x0000000014147984 */ /* 0x000f620000000a00 */
[----:B--2---:R-:W-:-:S08]  /*22d0*/  DFMA R8, R16, R8, R18 ;  /* 0x000000081008722b */ /* 0x004fd00000000012 */
[----:B----4-:R-:W-:-:S08]  /*22e0*/  DFMA R14, R14, R12, R8 ;  /* 0x0000000c0e0e722b */ /* 0x010fd00000000008 */
[----:B-----5:R-:W-:-:S11]  /*22f0*/  DFMA R14, R20, R10, R14 ;  /* 0x0000000a140e722b */ /* 0x020fd6000000000e */
.L_x_71:
[----:B------:R-:W-:Y:S05]  /*2300*/  BSYNC.RECONVERGENT B1 ;  /* 0x0000000000017941 */ /* 0x000fea0003800200 */
.L_x_70:
[----:B------:R-:W-:Y:S05]  /*2310*/  @!P1 BRA `(.L_x_67) ;  /* 0x0000000000709947 */ /* 0x000fea0003800000 */
[----:B------:R-:W0:Y:S01]  /*2320*/  LDC.64 R8, c[0x0][0x3b0] ;  /* 0x0000ec00ff087b82 */ /* 0x000e220000000a00 */
[----:B-1----:R-:W-:-:S04]  /*2330*/  IMAD.IADD R11, R24, 0x1, R25 ;  /* 0x00000001180b7824 */ /* 0x002fc800078e0219 */
[----:B0-----:R-:W-:-:S06]  /*2340*/  IMAD.WIDE.U32 R8, R11, 0x8, R8 ;  /* 0x000000080b087825 */ /* 0x001fcc00078e0008 */
        /* <DEDUP_REMOVED lines=11> */
[----:B------:R-:W0:Y:S01]  /*2400*/  LDCU.64 UR4, c[0x0][0x3b0] ;  /* 0x00007600ff0477ac */ /* 0x000e220008000a00 */
[----:B------:R-:W-:-:S04]  /*2410*/  IADD3 R24, P0, PT, R24, R25, RZ ;  /* 0x0000001918187210 */ /* 0x000fc80007f1e0ff */
[----:B------:R-:W-:Y:S02]  /*2420*/  IADD3.X R9, PT, PT, RZ, RZ, RZ, P0, !PT ;  /* 0x000000ffff097210 */ /* 0x000fe400007fe4ff */
[----:B0-----:R-:W-:-:S04]  /*2430*/  LEA R16, P0, R24, UR4, 0x3 ;  /* 0x0000000418107c11 */ /* 0x001fc8000f8018ff */
        /* <DEDUP_REMOVED lines=10> */
.L_x_67:
[----:B------:R-:W-:Y:S05]  /*24e0*/  BSYNC.RECONVERGENT B0 ;  /* 0x0000000000007941 */ /* 0x000fea0003800200 */
.L_x_66:
[----:B------:R-:W1:Y:S08]  /*24f0*/  LDC R12, c[0x0][0x388] ;  /* 0x0000e200ff0c7b82 */ /* 0x000e700000000800 */
[----:B------:R-:W0:Y:S01]  /*2500*/  LDC.64 R8, c[0x0][0x380] ;  /* 0x0000e000ff087b82 */ /* 0x000e220000000a00 */
[----:B-1----:R-:W-:Y:S02]  /*2510*/  IMAD R10, R12, UR8, R7 ;  /* 0x000000080c0a7c24 */ /* 0x002fe4000f8e0207 */
[----:B------:R-:W-:-:S02]  /*2520*/  VIADD R7, R7, 0x1 ;  /* 0x0000000107077836 */ /* 0x000fc40000000000 */
[----:B------:R-:W-:-:S03]  /*2530*/  IMAD R11, R3, R10, R0 ;  /* 0x0000000a030b7224 */ /* 0x000fc600078e0200 */
[----:B------:R-:W-:Y:S01]  /*2540*/  ISETP.NE.AND P0, PT, R7, R12, PT ;  /* 0x0000000c0700720c */ /* 0x000fe20003f05270 */
[----:B0-----:R-:W-:-:S05]  /*2550*/  IMAD.WIDE R8, R11, 0x8, R8 ;  /* 0x000000080b087825 */ /* 0x001fca00078e0208 */
[----:B------:R0:W-:Y:S07]  /*2560*/  STG.E.64 desc[UR6][R8.64], R14 ;  /* 0x0000000e08007986 */ /* 0x0001ee000c101b06 */
[----:B------:R-:W-:Y:S05]  /*2570*/  @!P0 EXIT ;  /* 0x000000000000894d */ /* 0x000fea0003800000 */
[----:B------:R-:W-:Y:S05]  /*2580*/  BRA `(.L_x_72) ;  /* 0xfffffff0009c7947 */ /* 0x000fea000383ffff */
.L_x_62:
[C---:B------:R-:W-:Y:S01]  /*2590*/  IADD3 R4, PT, PT, R2.reuse, -0x1, RZ ;  /* 0xffffffff02047810 */ /* 0x040fe20007ffe0ff */
[----:B------:R-:W-:Y:S01]  /*25a0*/  IMAD.MOV.U32 R5, RZ, RZ, RZ ;  /* 0x000000ffff057224 */ /* 0x000fe200078e00ff */
[----:B------:R-:W-:Y:S02]  /*25b0*/  LOP3.LUT R24, R2, 0x7, RZ, 0xc0, !PT ;  /* 0x0000000702187812 */ /* 0x000fe400078ec0ff */
[----:B------:R-:W-:Y:S02]  /*25c0*/  ISETP.GE.U32.AND P0, PT, R4, 0x7, PT ;  /* 0x000000070400780c */ /* 0x000fe40003f06070 */
[----:B------:R-:W-:-:S11]  /*25d0*/  ISETP.NE.AND P1, PT, R24, RZ, PT ;  /* 0x000000ff1800720c */ /* 0x000fd60003f25270 */
[----:B------:R-:W-:Y:S05]  /*25e0*/  @!P0 BRA `(.L_x_73) ;  /* 0x0000000000608947 */ /* 0x000fea0003800000 */
[----:B0-----:R-:W0:Y:S01]  /*25f0*/  LDC.64 R6, c[0x0][0x380] ;  /* 0x0000e000ff067b82 */ /* 0x001e220000000a00 */
[----:B------:R-:W-:Y:S02]  /*2600*/  LOP3.LUT R5, R2, 0x7ffffff8, RZ, 0xc0, !PT ;  /* 0x7ffffff802057812 */ /* 0x000fe400078ec0ff */
[----:B------:R-:W-:-:S07]  /*2610*/  MOV R4, RZ ;  /* 0x000000ff00047202 */ /* 0x000fce0000000f00 */
.L_x_74:
[----:B--2---:R-:W-:Y:S02]  /*2620*/  IMAD R8, R2, UR8, R4 ;  /* 0x0000000802087c24 */ /* 0x004fe4000f8e0204 */
[----:B------:R-:W-:Y:S02]  /*2630*/  VIADD R4, R4, 0x8 ;  /* 0x0000000804047836 */ /* 0x000fe40000000000 */
[----:B------:R-:W-:-:S03]  /*2640*/  IMAD R17, R3, R8, R0 ;  /* 0x0000000803117224 */ /* 0x000fc600078e0200 */
[----:B------:R-:W-:Y:S01]  /*2650*/  ISETP.NE.AND P0, PT, R4, R5, PT ;  /* 0x000000050400720c */ /* 0x000fe20003f05270 */
[----:B0-----:R-:W-:-:S05]  /*2660*/  IMAD.WIDE R16, R17, 0x8, R6 ;  /* 0x0000000811107825 */ /* 0x001fca00078e0206 */
[----:B------:R2:W-:Y:S01]  /*2670*/  STG.E.64 desc[UR6][R16.64], RZ ;  /* 0x000000ff10007986 */ /* 0x0005e2000c101b06 */
[----:B------:R-:W-:-:S05]  /*2680*/  IMAD.WIDE R18, R3, 0x8, R16 ;  /* 0x0000000803127825 */ /* 0x000fca00078e0210 */
[----:B------:R2:W-:Y:S01]  /*2690*/  STG.E.64 desc[UR6][R18.64], RZ ;  /* 0x000000ff12007986 */ /* 0x0005e2000c101b06 */
[----:B------:R-:W-:-:S05]  /*26a0*/  IMAD.WIDE R20, R3, 0x8, R18 ;  /* 0x0000000803147825 */ /* 0x000fca00078e0212 */
[----:B------:R2:W-:Y:S01]  /*26b0*/  STG.E.64 desc[UR6][R20.64], RZ ;  /* 0x000000ff14007986 */ /* 0x0005e2000c101b06 */
[----:B------:R-:W-:-:S05]  /*26c0*/  IMAD.WIDE R8, R3, 0x8, R20 ;  /* 0x0000000803087825 */ /* 0x000fca00078e0214 */
[----:B------:R2:W-:Y:S01]  /*26d0*/  STG.E.64 desc[UR6][R8.64], RZ ;  /* 0x000000ff08007986 */ /* 0x0005e2000c101b06 */
[----:B-1----:R-:W-:-:S05]  /*26e0*/  IMAD.WIDE R10, R3, 0x8, R8 ;  /* 0x00000008030a7825 */ /* 0x002fca00078e0208 */
[----:B------:R2:W-:Y:S01]  /*26f0*/  STG.E.64 desc[UR6][R10.64], RZ ;  /* 0x000000ff0a007986 */ /* 0x0005e2000c101b06 */
[----:B------:R-:W-:-:S05]  /*2700*/  IMAD.WIDE R12, R3, 0x8, R10 ;  /* 0x00000008030c7825 */ /* 0x000fca00078e020a */
[----:B------:R2:W-:Y:S01]  /*2710*/  STG.E.64 desc[UR6][R12.64], RZ ;  /* 0x000000ff0c007986 */ /* 0x0005e2000c101b06 */
[----:B------:R-:W-:-:S05]  /*2720*/  IMAD.WIDE R14, R3, 0x8, R12 ;  /* 0x00000008030e7825 */ /* 0x000fca00078e020c */
[----:B------:R2:W-:Y:S01]  /*2730*/  STG.E.64 desc[UR6][R14.64], RZ ;  /* 0x000000ff0e007986 */ /* 0x0005e2000c101b06 */
[----:B------:R-:W-:-:S05]  /*2740*/  IMAD.WIDE R22, R3, 0x8, R14 ;  /* 0x0000000803167825 */ /* 0x000fca00078e020e */
[----:B------:R2:W-:Y:S01]  /*2750*/  STG.E.64 desc[UR6][R22.64], RZ ;  /* 0x000000ff16007986 */ /* 0x0005e2000c101b06 */
[----:B------:R-:W-:Y:S05]  /*2760*/  @P0 BRA `(.L_x_74) ;  /* 0xfffffffc00ac0947 */ /* 0x000fea000383ffff */
.L_x_73:
[----:B------:R-:W-:Y:S05]  /*2770*/  @!P1 EXIT ;  /* 0x000000000000994d */ /* 0x000fea0003800000 */
[----:B------:R-:W-:Y:S02]  /*2780*/  ISETP.GE.U32.AND P0, PT, R24, 0x4, PT ;  /* 0x000000041800780c */ /* 0x000fe40003f06070 */
[----:B--2---:R-:W-:-:S04]  /*2790*/  LOP3.LUT R14, R2, 0x3, RZ, 0xc0, !PT ;  /* 0x00000003020e7812 */ /* 0x004fc800078ec0ff */
[----:B------:R-:W-:-:S07]  /*27a0*/  ISETP.NE.AND P1, PT, R14, RZ, PT ;  /* 0x000000ff0e00720c */ /* 0x000fce0003f25270 */
[----:B------:R-:W-:Y:S06]  /*27b0*/  @!P0 BRA `(.L_x_75) ;  /* 0x0000000000308947 */ /* 0x000fec0003800000 */
[----:B0-----:R-:W0:Y:S01]  /*27c0*/  LDC.64 R6, c[0x0][0x380] ;  /* 0x0000e000ff067b82 */ /* 0x001e220000000a00 */
[----:B------:R-:W-:Y:S01]  /*27d0*/  IMAD R4, R2, UR8, R5 ;  /* 0x0000000802047c24 */ /* 0x000fe2000f8e0205 */
[----:B------:R-:W-:-:S03]  /*27e0*/  IADD3 R5, PT, PT, R5, 0x4, RZ ;  /* 0x0000000405057810 */ /* 0x000fc60007ffe0ff */
[----:B------:R-:W-:-:S04]  /*27f0*/  IMAD R9, R3, R4, R0 ;  /* 0x0000000403097224 */ /* 0x000fc800078e0200 */
[----:B0-----:R-:W-:-:S05]  /*2800*/  IMAD.WIDE R6, R9, 0x8, R6 ;  /* 0x0000000809067825 */ /* 0x001fca00078e0206 */
[----:B------:R2:W-:Y:S01]  /*2810*/  STG.E.64 desc[UR6][R6.64], RZ ;  /* 0x000000ff06007986 */ /* 0x0005e2000c101b06 */
[----:B------:R-:W-:-:S05]  /*2820*/  IMAD.WIDE R8, R3, 0x8, R6 ;  /* 0x0000000803087825 */ /* 0x000fca00078e0206 */
[----:B------:R2:W-:Y:S01]  /*2830*/  STG.E.64 desc[UR6][R8.64], RZ ;  /* 0x000000ff08007986 */ /* 0x0005e2000c101b06 */
[----:B-1----:R-:W-:-:S05]  /*2840*/  IMAD.WIDE R10, R3, 0x8, R8 ;  /* 0x00000008030a7825 */ /* 0x002fca00078e0208 */
[----:B------:R2:W-:Y:S01]  /*2850*/  STG.E.64 desc[UR6][R10.64], RZ ;  /* 0x000000ff0a007986 */ /* 0x0005e2000c101b06 */
[----:B------:R-:W-:-:S05]  /*2860*/  IMAD.WIDE R12, R3, 0x8, R10 ;  /* 0x00000008030c7825 */ /* 0x000fca00078e020a */
[----:B------:R2:W-:Y:S02]  /*2870*/  STG.E.64 desc[UR6][R12.64], RZ ;  /* 0x000000ff0c007986 */ /* 0x0005e4000c101b06 */
.L_x_75:
[----:B------:R-:W-:Y:S05]  /*2880*/  @!P1 EXIT ;  /* 0x000000000000994d */ /* 0x000fea0003800000 */
[----:B------:R-:W-:Y:S02]  /*2890*/  ISETP.NE.AND P0, PT, R14, 0x1, PT ;  /* 0x000000010e00780c */ /* 0x000fe40003f05270 */
[----:B------:R-:W-:-:S04]  /*28a0*/  LOP3.LUT R4, R2, 0x1, RZ, 0xc0, !PT ;  /* 0x0000000102047812 */ /* 0x000fc800078ec0ff */
[----:B------:R-:W-:-:S07]  /*28b0*/  ISETP.NE.U32.AND P1, PT, R4, 0x1, PT ;  /* 0x000000010400780c */ /* 0x000fce0003f25070 */
[----:B------:R-:W-:Y:S06]  /*28c0*/  @!P0 BRA `(.L_x_76) ;  /* 0x0000000000208947 */ /* 0x000fec0003800000 */
[----:B0-2---:R-:W0:Y:S01]  /*28d0*/  LDC.64 R6, c[0x0][0x380] ;  /* 0x0000e000ff067b82 */ /* 0x005e220000000a00 */
[----:B------:R-:W-:Y:S02]  /*28e0*/  IMAD R4, R2, UR8, R5 ;  /* 0x0000000802047c24 */ /* 0x000fe4000f8e0205 */
[----:B------:R-:W-:Y:S02]  /*28f0*/  VIADD R5, R5, 0x2 ;  /* 0x0000000205057836 */ /* 0x000fe40000000000 */
[----:B------:R-:W-:-:S04]  /*2900*/  IMAD R9, R3, R4, R0 ;  /* 0x0000000403097224 */ /* 0x000fc800078e0200 */
[----:B0-----:R-:W-:-:S05]  /*2910*/  IMAD.WIDE R6, R9, 0x8, R6 ;  /* 0x0000000809067825 */ /* 0x001fca00078e0206 */
[----:B------:R3:W-:Y:S01]  /*2920*/  STG.E.64 desc[UR6][R6.64], RZ ;  /* 0x000000ff06007986 */ /* 0x0007e2000c101b06 */
[----:B------:R-:W-:-:S05]  /*2930*/  IMAD.WIDE R8, R3, 0x8, R6 ;  /* 0x0000000803087825 */ /* 0x000fca00078e0206 */
[----:B------:R3:W-:Y:S02]  /*2940*/  STG.E.64 desc[UR6][R8.64], RZ ;  /* 0x000000ff08007986 */ /* 0x0007e4000c101b06 */
.L_x_76:
[----:B------:R-:W-:Y:S05]  /*2950*/  @P1 EXIT ;  /* 0x000000000000194d */ /* 0x000fea0003800000 */
[----:B0-23--:R-:W0:Y:S01]  /*2960*/  LDC.64 R6, c[0x0][0x380] ;  /* 0x0000e000ff067b82 */ /* 0x00de220000000a00 */
[----:B------:R-:W-:-:S04]  /*2970*/  IMAD R2, R2, UR8, R5 ;  /* 0x0000000802027c24 */ /* 0x000fc8000f8e0205 */
[----:B------:R-:W-:-:S04]  /*2980*/  IMAD R3, R3, R2, R0 ;  /* 0x0000000203037224 */ /* 0x000fc800078e0200 */
[----:B0-----:R-:W-:-:S05]  /*2990*/  IMAD.WIDE R2, R3, 0x8, R6 ;  /* 0x0000000803027825 */ /* 0x001fca00078e0206 */
[----:B------:R-:W-:Y:S01]  /*29a0*/  STG.E.64 desc[UR6][R2.64], RZ ;  /* 0x000000ff02007986 */ /* 0x000fe2000c101b06 */
[----:B------:R-:W-:Y:S05]  /*29b0*/  EXIT ;  /* 0x000000000000794d */ /* 0x000fea0003800000 */
.L_x_77:
        /* <DEDUP_REMOVED lines=12> */
.L_x_79:


//--------------------- .nv.shared._Z19h1mg_do_fast_kernelPdS_PKdS1_i --------------------------
	.section	.nv.shared._Z19h1mg_do_fast_kernelPdS_PKdS1_i,"aw",@nobits
	.sectionflags	@""
	.align	8
.nv.shared._Z19h1mg_do_fast_kernelPdS_PKdS1_i:
	.zero		28672


//--------------------- .nv.shared.reserved.0     --------------------------
	.section	.nv.shared.reserved.0,"aw",@nobits
	.weak		__nv_reservedSMEM_offset_0_alias
	.size		__nv_reservedSMEM_offset_0_alias, 0, 64
	.other		__nv_reservedSMEM_offset_0_alias,@"STO_CUDA_RESERVED_SHARED STV_DEFAULT"
__nv_reservedSMEM_offset_0_alias:
	.zero		0
	.zero		64


//--------------------- .nv.shared._Z18h1mg_tnsr3d_kernelPdiPKdiS1_S1_S1_ --------------------------
	.section	.nv.shared._Z18h1mg_tnsr3d_kernelPdiPKdiS1_S1_S1_,"aw",@nobits
	.sectionflags	@""
	.align	8
.nv.shared._Z18h1mg_tnsr3d_kernelPdiPKdiS1_S1_S1_:
	.zero		28672


//--------------------- .nv.constant0._Z19h1mg_do_fast_kernelPdS_PKdS1_i --------------------------
	.section	.nv.constant0._Z19h1mg_do_fast_kernelPdS_PKdS1_i,"a",@progbits
	.sectionflags	@""
	.align	4
.nv.constant0._Z19h1mg_do_fast_kernelPdS_PKdS1_i:
	.zero		932


//--------------------- .nv.constant0._Z18h1mg_tnsr3d_kernelPdiPKdiS1_S1_S1_ --------------------------
	.section	.nv.constant0._Z18h1mg_tnsr3d_kernelPdiPKdiS1_S1_S1_,"a",@progbits
	.sectionflags	@""
	.align	4
.nv.constant0._Z18h1mg_tnsr3d_kernelPdiPKdiS1_S1_S1_:
	.zero		952


//--------------------- SYMBOLS --------------------------

	.type		.nv.reservedSmem.offset0,@object
	.size		.nv.reservedSmem.offset0,0x4
	.type		.nv.reservedSmem.cap,@object
	.size		.nv.reservedSmem.cap,0x4
